//
// Generated by NVIDIA NVVM Compiler
//
// Compiler Build ID: CL-36424714
// Cuda compilation tools, release 13.0, V13.0.88
// Based on NVVM 20.0.0
//

.version 9.0
.target sm_100
.address_size 64

	// .globl	_Z11get_gpu_maxiPdS_

.visible .entry _Z11get_gpu_maxiPdS_(
	.param .u32 _Z11get_gpu_maxiPdS__param_0,
	.param .u64 .ptr .align 1 _Z11get_gpu_maxiPdS__param_1,
	.param .u64 .ptr .align 1 _Z11get_gpu_maxiPdS__param_2
)
{
	.reg .pred 	%p<12>;
	.reg .b32 	%r<34>;
	.reg .b64 	%rd<24>;
	.reg .b64 	%fd<23>;

	ld.param.u32 	%r14, [_Z11get_gpu_maxiPdS__param_0];
	ld.param.u64 	%rd7, [_Z11get_gpu_maxiPdS__param_1];
	ld.param.u64 	%rd6, [_Z11get_gpu_maxiPdS__param_2];
	cvta.to.global.u64 	%rd1, %rd7;
	mov.u32 	%r31, %tid.x;
	mov.u32 	%r2, %ntid.x;
	mul.wide.u32 	%rd8, %r31, 8;
	add.s64 	%rd9, %rd1, %rd8;
	ld.global.f64 	%fd22, [%rd9];
	add.s32 	%r33, %r31, 1;
	setp.ge.s32 	%p1, %r33, %r14;
	@%p1 bra 	$L__BB0_7;
	add.s32 	%r15, %r33, %r2;
	max.u32 	%r16, %r14, %r15;
	not.b32 	%r17, %r31;
	add.s32 	%r18, %r16, %r17;
	sub.s32 	%r19, %r18, %r2;
	setp.ne.s32 	%p2, %r19, 0;
	selp.u32 	%r20, 1, 0, %p2;
	selp.s32 	%r21, -1, 0, %p2;
	add.s32 	%r22, %r19, %r21;
	div.u32 	%r23, %r22, %r2;
	add.s32 	%r4, %r23, %r20;
	and.b32  	%r24, %r4, 3;
	setp.eq.s32 	%p3, %r24, 3;
	@%p3 bra 	$L__BB0_5;
	add.s64 	%rd11, %rd8, %rd1;
	add.s64 	%rd23, %rd11, 8;
	mul.wide.u32 	%rd3, %r2, 8;
	add.s32 	%r25, %r4, 1;
	and.b32  	%r26, %r25, 3;
	neg.s32 	%r30, %r26;
$L__BB0_3:
	.pragma "nounroll";
	ld.global.f64 	%fd10, [%rd23];
	setp.lt.f64 	%p4, %fd22, %fd10;
	selp.f64 	%fd22, %fd10, %fd22, %p4;
	add.s32 	%r31, %r31, %r2;
	add.s64 	%rd23, %rd23, %rd3;
	add.s32 	%r30, %r30, 1;
	setp.ne.s32 	%p5, %r30, 0;
	@%p5 bra 	$L__BB0_3;
	add.s32 	%r33, %r31, 1;
$L__BB0_5:
	setp.lt.u32 	%p6, %r4, 3;
	@%p6 bra 	$L__BB0_7;
$L__BB0_6:
	mul.wide.u32 	%rd12, %r33, 8;
	add.s64 	%rd13, %rd1, %rd12;
	ld.global.f64 	%fd11, [%rd13];
	setp.lt.f64 	%p7, %fd22, %fd11;
	selp.f64 	%fd12, %fd11, %fd22, %p7;
	add.s32 	%r27, %r33, %r2;
	mul.wide.u32 	%rd14, %r27, 8;
	add.s64 	%rd15, %rd1, %rd14;
	ld.global.f64 	%fd13, [%rd15];
	setp.lt.f64 	%p8, %fd12, %fd13;
	selp.f64 	%fd14, %fd13, %fd12, %p8;
	add.s32 	%r28, %r27, %r2;
	mul.wide.u32 	%rd16, %r28, 8;
	add.s64 	%rd17, %rd1, %rd16;
	ld.global.f64 	%fd15, [%rd17];
	setp.lt.f64 	%p9, %fd14, %fd15;
	selp.f64 	%fd16, %fd15, %fd14, %p9;
	add.s32 	%r29, %r28, %r2;
	mul.wide.u32 	%rd18, %r29, 8;
	add.s64 	%rd19, %rd1, %rd18;
	ld.global.f64 	%fd17, [%rd19];
	setp.lt.f64 	%p10, %fd16, %fd17;
	selp.f64 	%fd22, %fd17, %fd16, %p10;
	add.s32 	%r33, %r29, %r2;
	setp.lt.s32 	%p11, %r33, %r14;
	@%p11 bra 	$L__BB0_6;
$L__BB0_7:
	cvta.to.global.u64 	%rd20, %rd6;
	add.s64 	%rd22, %rd20, %rd8;
	st.global.f64 	[%rd22], %fd22;
	ret;

}
	// .globl	_Z11get_gpu_miniPdS_
.visible .entry _Z11get_gpu_miniPdS_(
	.param .u32 _Z11get_gpu_miniPdS__param_0,
	.param .u64 .ptr .align 1 _Z11get_gpu_miniPdS__param_1,
	.param .u64 .ptr .align 1 _Z11get_gpu_miniPdS__param_2
)
{
	.reg .pred 	%p<12>;
	.reg .b32 	%r<34>;
	.reg .b64 	%rd<24>;
	.reg .b64 	%fd<23>;

	ld.param.u32 	%r14, [_Z11get_gpu_miniPdS__param_0];
	ld.param.u64 	%rd7, [_Z11get_gpu_miniPdS__param_1];
	ld.param.u64 	%rd6, [_Z11get_gpu_miniPdS__param_2];
	cvta.to.global.u64 	%rd1, %rd7;
	mov.u32 	%r31, %tid.x;
	mov.u32 	%r2, %ntid.x;
	mul.wide.u32 	%rd8, %r31, 8;
	add.s64 	%rd9, %rd1, %rd8;
	ld.global.f64 	%fd22, [%rd9];
	add.s32 	%r33, %r31, 1;
	setp.ge.s32 	%p1, %r33, %r14;
	@%p1 bra 	$L__BB1_7;
	add.s32 	%r15, %r33, %r2;
	max.u32 	%r16, %r14, %r15;
	not.b32 	%r17, %r31;
	add.s32 	%r18, %r16, %r17;
	sub.s32 	%r19, %r18, %r2;
	setp.ne.s32 	%p2, %r19, 0;
	selp.u32 	%r20, 1, 0, %p2;
	selp.s32 	%r21, -1, 0, %p2;
	add.s32 	%r22, %r19, %r21;
	div.u32 	%r23, %r22, %r2;
	add.s32 	%r4, %r23, %r20;
	and.b32  	%r24, %r4, 3;
	setp.eq.s32 	%p3, %r24, 3;
	@%p3 bra 	$L__BB1_5;
	add.s64 	%rd11, %rd8, %rd1;
	add.s64 	%rd23, %rd11, 8;
	mul.wide.u32 	%rd3, %r2, 8;
	add.s32 	%r25, %r4, 1;
	and.b32  	%r26, %r25, 3;
	neg.s32 	%r30, %r26;
$L__BB1_3:
	.pragma "nounroll";
	ld.global.f64 	%fd10, [%rd23];
	setp.lt.f64 	%p4, %fd10, %fd22;
	selp.f64 	%fd22, %fd10, %fd22, %p4;
	add.s32 	%r31, %r31, %r2;
	add.s64 	%rd23, %rd23, %rd3;
	add.s32 	%r30, %r30, 1;
	setp.ne.s32 	%p5, %r30, 0;
	@%p5 bra 	$L__BB1_3;
	add.s32 	%r33, %r31, 1;
$L__BB1_5:
	setp.lt.u32 	%p6, %r4, 3;
	@%p6 bra 	$L__BB1_7;
$L__BB1_6:
	mul.wide.u32 	%rd12, %r33, 8;
	add.s64 	%rd13, %rd1, %rd12;
	ld.global.f64 	%fd11, [%rd13];
	setp.lt.f64 	%p7, %fd11, %fd22;
	selp.f64 	%fd12, %fd11, %fd22, %p7;
	add.s32 	%r27, %r33, %r2;
	mul.wide.u32 	%rd14, %r27, 8;
	add.s64 	%rd15, %rd1, %rd14;
	ld.global.f64 	%fd13, [%rd15];
	setp.lt.f64 	%p8, %fd13, %fd12;
	selp.f64 	%fd14, %fd13, %fd12, %p8;
	add.s32 	%r28, %r27, %r2;
	mul.wide.u32 	%rd16, %r28, 8;
	add.s64 	%rd17, %rd1, %rd16;
	ld.global.f64 	%fd15, [%rd17];
	setp.lt.f64 	%p9, %fd15, %fd14;
	selp.f64 	%fd16, %fd15, %fd14, %p9;
	add.s32 	%r29, %r28, %r2;
	mul.wide.u32 	%rd18, %r29, 8;
	add.s64 	%rd19, %rd1, %rd18;
	ld.global.f64 	%fd17, [%rd19];
	setp.lt.f64 	%p10, %fd17, %fd16;
	selp.f64 	%fd22, %fd17, %fd16, %p10;
	add.s32 	%r33, %r29, %r2;
	setp.lt.s32 	%p11, %r33, %r14;
	@%p11 bra 	$L__BB1_6;
$L__BB1_7:
	cvta.to.global.u64 	%rd20, %rd6;
	add.s64 	%rd22, %rd20, %rd8;
	st.global.f64 	[%rd22], %fd22;
	ret;

}
	// .globl	_Z14get_gpu_stddeviPdS_
.visible .entry _Z14get_gpu_stddeviPdS_(
	.param .u32 _Z14get_gpu_stddeviPdS__param_0,
	.param .u64 .ptr .align 1 _Z14get_gpu_stddeviPdS__param_1,
	.param .u64 .ptr .align 1 _Z14get_gpu_stddeviPdS__param_2
)
{
	.reg .pred 	%p<7>;
	.reg .b32 	%r<39>;
	.reg .b64 	%rd<26>;
	.reg .b64 	%fd<57>;

	ld.param.u32 	%r14, [_Z14get_gpu_stddeviPdS__param_0];
	ld.param.u64 	%rd8, [_Z14get_gpu_stddeviPdS__param_1];
	ld.param.u64 	%rd7, [_Z14get_gpu_stddeviPdS__param_2];
	cvta.to.global.u64 	%rd1, %rd8;
	mov.u32 	%r15, %tid.x;
	mov.u32 	%r1, %ntid.x;
	cvt.u64.u32 	%rd2, %r15;
	add.s32 	%r38, %r15, %r1;
	setp.ge.s32 	%p1, %r38, %r14;
	mov.f64 	%fd56, 0d0000000000000000;
	@%p1 bra 	$L__BB2_7;
	cvt.u32.u64 	%r16, %rd2;
	shl.b64 	%rd9, %rd2, 3;
	add.s64 	%rd10, %rd1, %rd9;
	ld.global.f64 	%fd50, [%rd10];
	shl.b32 	%r17, %r1, 1;
	add.s32 	%r18, %r38, %r1;
	max.u32 	%r19, %r14, %r18;
	sub.s32 	%r20, %r19, %r16;
	setp.ne.s32 	%p2, %r20, %r17;
	selp.u32 	%r21, 1, 0, %p2;
	or.b32  	%r22, %r17, %r21;
	sub.s32 	%r23, %r20, %r22;
	div.u32 	%r24, %r23, %r1;
	add.s32 	%r3, %r24, %r21;
	and.b32  	%r25, %r3, 3;
	setp.eq.s32 	%p3, %r25, 3;
	mov.f64 	%fd56, 0d0000000000000000;
	@%p3 bra 	$L__BB2_5;
	add.s32 	%r36, %r38, 1;
	cvt.u64.u32 	%rd11, %r1;
	add.s64 	%rd12, %rd2, %rd11;
	shl.b64 	%rd13, %rd12, 3;
	add.s64 	%rd25, %rd1, %rd13;
	mul.wide.u32 	%rd4, %r1, 8;
	add.s32 	%r26, %r3, 1;
	and.b32  	%r27, %r26, 3;
	neg.s32 	%r35, %r27;
	mov.f64 	%fd56, 0d0000000000000000;
$L__BB2_3:
	.pragma "nounroll";
	ld.global.f64 	%fd18, [%rd25];
	sub.f64 	%fd19, %fd18, %fd50;
	cvt.rn.f64.u32 	%fd20, %r36;
	div.rn.f64 	%fd21, %fd19, %fd20;
	add.f64 	%fd50, %fd50, %fd21;
	sub.f64 	%fd22, %fd18, %fd50;
	fma.rn.f64 	%fd56, %fd19, %fd22, %fd56;
	add.s32 	%r36, %r36, %r1;
	add.s64 	%rd25, %rd25, %rd4;
	add.s32 	%r35, %r35, 1;
	setp.ne.s32 	%p4, %r35, 0;
	@%p4 bra 	$L__BB2_3;
	add.s32 	%r38, %r36, -1;
$L__BB2_5:
	setp.lt.u32 	%p5, %r3, 3;
	@%p5 bra 	$L__BB2_7;
$L__BB2_6:
	mul.wide.u32 	%rd14, %r38, 8;
	add.s64 	%rd15, %rd1, %rd14;
	ld.global.f64 	%fd23, [%rd15];
	sub.f64 	%fd24, %fd23, %fd50;
	add.s32 	%r28, %r38, 1;
	cvt.rn.f64.u32 	%fd25, %r28;
	div.rn.f64 	%fd26, %fd24, %fd25;
	add.f64 	%fd27, %fd50, %fd26;
	sub.f64 	%fd28, %fd23, %fd27;
	fma.rn.f64 	%fd29, %fd24, %fd28, %fd56;
	add.s32 	%r29, %r38, %r1;
	mul.wide.u32 	%rd16, %r29, 8;
	add.s64 	%rd17, %rd1, %rd16;
	ld.global.f64 	%fd30, [%rd17];
	sub.f64 	%fd31, %fd30, %fd27;
	add.s32 	%r30, %r28, %r1;
	cvt.rn.f64.u32 	%fd32, %r30;
	div.rn.f64 	%fd33, %fd31, %fd32;
	add.f64 	%fd34, %fd27, %fd33;
	sub.f64 	%fd35, %fd30, %fd34;
	fma.rn.f64 	%fd36, %fd31, %fd35, %fd29;
	add.s32 	%r31, %r29, %r1;
	mul.wide.u32 	%rd18, %r31, 8;
	add.s64 	%rd19, %rd1, %rd18;
	ld.global.f64 	%fd37, [%rd19];
	sub.f64 	%fd38, %fd37, %fd34;
	add.s32 	%r32, %r30, %r1;
	cvt.rn.f64.u32 	%fd39, %r32;
	div.rn.f64 	%fd40, %fd38, %fd39;
	add.f64 	%fd41, %fd34, %fd40;
	sub.f64 	%fd42, %fd37, %fd41;
	fma.rn.f64 	%fd43, %fd38, %fd42, %fd36;
	add.s32 	%r33, %r31, %r1;
	mul.wide.u32 	%rd20, %r33, 8;
	add.s64 	%rd21, %rd1, %rd20;
	ld.global.f64 	%fd44, [%rd21];
	sub.f64 	%fd45, %fd44, %fd41;
	add.s32 	%r34, %r32, %r1;
	cvt.rn.f64.u32 	%fd46, %r34;
	div.rn.f64 	%fd47, %fd45, %fd46;
	add.f64 	%fd50, %fd41, %fd47;
	sub.f64 	%fd48, %fd44, %fd50;
	fma.rn.f64 	%fd56, %fd45, %fd48, %fd43;
	add.s32 	%r38, %r33, %r1;
	setp.lt.s32 	%p6, %r38, %r14;
	@%p6 bra 	$L__BB2_6;
$L__BB2_7:
	cvta.to.global.u64 	%rd22, %rd7;
	shl.b64 	%rd23, %rd2, 3;
	add.s64 	%rd24, %rd22, %rd23;
	st.global.f64 	[%rd24], %fd56;
	ret;

}
	// .globl	_Z11get_gpu_sumiPdS_
.visible .entry _Z11get_gpu_sumiPdS_(
	.param .u32 _Z11get_gpu_sumiPdS__param_0,
	.param .u64 .ptr .align 1 _Z11get_gpu_sumiPdS__param_1,
	.param .u64 .ptr .align 1 _Z11get_gpu_sumiPdS__param_2
)
{
	.reg .pred 	%p<7>;
	.reg .b32 	%r<29>;
	.reg .b64 	%rd<21>;
	.reg .b64 	%fd<25>;

	ld.param.u32 	%r12, [_Z11get_gpu_sumiPdS__param_0];
	ld.param.u64 	%rd7, [_Z11get_gpu_sumiPdS__param_1];
	ld.param.u64 	%rd6, [_Z11get_gpu_sumiPdS__param_2];
	cvta.to.global.u64 	%rd1, %rd7;
	mov.u32 	%r1, %tid.x;
	mov.u32 	%r2, %ntid.x;
	setp.ge.s32 	%p1, %r1, %r12;
	mov.f64 	%fd24, 0d0000000000000000;
	@%p1 bra 	$L__BB3_6;
	add.s32 	%r13, %r1, %r2;
	max.u32 	%r14, %r12, %r13;
	setp.lt.u32 	%p2, %r13, %r12;
	selp.u32 	%r15, 1, 0, %p2;
	add.s32 	%r16, %r13, %r15;
	sub.s32 	%r17, %r14, %r16;
	div.u32 	%r18, %r17, %r2;
	add.s32 	%r3, %r18, %r15;
	and.b32  	%r19, %r3, 3;
	setp.eq.s32 	%p3, %r19, 3;
	mov.f64 	%fd24, 0d0000000000000000;
	mov.u32 	%r27, %r1;
	@%p3 bra 	$L__BB3_4;
	mul.wide.u32 	%rd8, %r1, 8;
	add.s64 	%rd20, %rd1, %rd8;
	mul.wide.u32 	%rd3, %r2, 8;
	add.s32 	%r20, %r3, 1;
	and.b32  	%r21, %r20, 3;
	neg.s32 	%r25, %r21;
	mov.f64 	%fd24, 0d0000000000000000;
	mov.u32 	%r27, %r1;
$L__BB3_3:
	.pragma "nounroll";
	ld.global.f64 	%fd12, [%rd20];
	add.f64 	%fd24, %fd24, %fd12;
	add.s32 	%r27, %r27, %r2;
	add.s64 	%rd20, %rd20, %rd3;
	add.s32 	%r25, %r25, 1;
	setp.ne.s32 	%p4, %r25, 0;
	@%p4 bra 	$L__BB3_3;
$L__BB3_4:
	setp.lt.u32 	%p5, %r3, 3;
	@%p5 bra 	$L__BB3_6;
$L__BB3_5:
	mul.wide.u32 	%rd9, %r27, 8;
	add.s64 	%rd10, %rd1, %rd9;
	ld.global.f64 	%fd13, [%rd10];
	add.f64 	%fd14, %fd24, %fd13;
	add.s32 	%r22, %r27, %r2;
	mul.wide.u32 	%rd11, %r22, 8;
	add.s64 	%rd12, %rd1, %rd11;
	ld.global.f64 	%fd15, [%rd12];
	add.f64 	%fd16, %fd14, %fd15;
	add.s32 	%r23, %r22, %r2;
	mul.wide.u32 	%rd13, %r23, 8;
	add.s64 	%rd14, %rd1, %rd13;
	ld.global.f64 	%fd17, [%rd14];
	add.f64 	%fd18, %fd16, %fd17;
	add.s32 	%r24, %r23, %r2;
	mul.wide.u32 	%rd15, %r24, 8;
	add.s64 	%rd16, %rd1, %rd15;
	ld.global.f64 	%fd19, [%rd16];
	add.f64 	%fd24, %fd18, %fd19;
	add.s32 	%r27, %r24, %r2;
	setp.lt.s32 	%p6, %r27, %r12;
	@%p6 bra 	$L__BB3_5;
$L__BB3_6:
	cvta.to.global.u64 	%rd17, %rd6;
	mul.wide.u32 	%rd18, %r1, 8;
	add.s64 	%rd19, %rd17, %rd18;
	st.global.f64 	[%rd19], %fd24;
	ret;

}
	// .globl	_Z11get_gpu_alliPdP5stats
.visible .entry _Z11get_gpu_alliPdP5stats(
	.param .u32 _Z11get_gpu_alliPdP5stats_param_0,
	.param .u64 .ptr .align 1 _Z11get_gpu_alliPdP5stats_param_1,
	.param .u64 .ptr .align 1 _Z11get_gpu_alliPdP5stats_param_2
)
{
	.reg .pred 	%p<17>;
	.reg .b32 	%r<39>;
	.reg .b64 	%rd<26>;
	.reg .b64 	%fd<91>;

	ld.param.u32 	%r14, [_Z11get_gpu_alliPdP5stats_param_0];
	ld.param.u64 	%rd8, [_Z11get_gpu_alliPdP5stats_param_1];
	ld.param.u64 	%rd7, [_Z11get_gpu_alliPdP5stats_param_2];
	cvta.to.global.u64 	%rd1, %rd8;
	mov.u32 	%r15, %tid.x;
	mov.u32 	%r1, %ntid.x;
	cvt.u64.u32 	%rd2, %r15;
	mul.wide.u32 	%rd9, %r15, 8;
	add.s64 	%rd10, %rd1, %rd9;
	ld.global.f64 	%fd89, [%rd10];
	add.s32 	%r38, %r15, %r1;
	setp.ge.s32 	%p1, %r38, %r14;
	mov.f64 	%fd90, 0d0000000000000000;
	mov.f64 	%fd87, %fd89;
	mov.f64 	%fd88, %fd89;
	@%p1 bra 	$L__BB4_7;
	cvt.u32.u64 	%r16, %rd2;
	shl.b32 	%r17, %r1, 1;
	add.s32 	%r18, %r38, %r1;
	max.u32 	%r19, %r14, %r18;
	sub.s32 	%r20, %r19, %r16;
	setp.ne.s32 	%p2, %r20, %r17;
	selp.u32 	%r21, 1, 0, %p2;
	or.b32  	%r22, %r17, %r21;
	sub.s32 	%r23, %r20, %r22;
	div.u32 	%r24, %r23, %r1;
	add.s32 	%r3, %r24, %r21;
	and.b32  	%r25, %r3, 3;
	setp.eq.s32 	%p3, %r25, 3;
	mov.f64 	%fd90, 0d0000000000000000;
	mov.f64 	%fd88, %fd89;
	mov.f64 	%fd87, %fd89;
	@%p3 bra 	$L__BB4_5;
	add.s32 	%r36, %r38, 1;
	cvt.u64.u32 	%rd11, %r1;
	add.s64 	%rd12, %rd2, %rd11;
	shl.b64 	%rd13, %rd12, 3;
	add.s64 	%rd25, %rd1, %rd13;
	mul.wide.u32 	%rd4, %r1, 8;
	add.s32 	%r26, %r3, 1;
	and.b32  	%r27, %r26, 3;
	neg.s32 	%r35, %r27;
	mov.f64 	%fd90, 0d0000000000000000;
	mov.f64 	%fd88, %fd89;
	mov.f64 	%fd87, %fd89;
$L__BB4_3:
	.pragma "nounroll";
	ld.global.f64 	%fd34, [%rd25];
	setp.lt.f64 	%p4, %fd89, %fd34;
	selp.f64 	%fd89, %fd34, %fd89, %p4;
	setp.lt.f64 	%p5, %fd34, %fd88;
	selp.f64 	%fd88, %fd34, %fd88, %p5;
	sub.f64 	%fd35, %fd34, %fd87;
	cvt.rn.f64.u32 	%fd36, %r36;
	div.rn.f64 	%fd37, %fd35, %fd36;
	add.f64 	%fd87, %fd87, %fd37;
	sub.f64 	%fd38, %fd34, %fd87;
	fma.rn.f64 	%fd90, %fd35, %fd38, %fd90;
	add.s32 	%r36, %r36, %r1;
	add.s64 	%rd25, %rd25, %rd4;
	add.s32 	%r35, %r35, 1;
	setp.ne.s32 	%p6, %r35, 0;
	@%p6 bra 	$L__BB4_3;
	add.s32 	%r38, %r36, -1;
$L__BB4_5:
	setp.lt.u32 	%p7, %r3, 3;
	@%p7 bra 	$L__BB4_7;
$L__BB4_6:
	mul.wide.u32 	%rd14, %r38, 8;
	add.s64 	%rd15, %rd1, %rd14;
	ld.global.f64 	%fd39, [%rd15];
	setp.lt.f64 	%p8, %fd89, %fd39;
	selp.f64 	%fd40, %fd39, %fd89, %p8;
	setp.lt.f64 	%p9, %fd39, %fd88;
	selp.f64 	%fd41, %fd39, %fd88, %p9;
	sub.f64 	%fd42, %fd39, %fd87;
	add.s32 	%r28, %r38, 1;
	cvt.rn.f64.u32 	%fd43, %r28;
	div.rn.f64 	%fd44, %fd42, %fd43;
	add.f64 	%fd45, %fd87, %fd44;
	sub.f64 	%fd46, %fd39, %fd45;
	fma.rn.f64 	%fd47, %fd42, %fd46, %fd90;
	add.s32 	%r29, %r38, %r1;
	mul.wide.u32 	%rd16, %r29, 8;
	add.s64 	%rd17, %rd1, %rd16;
	ld.global.f64 	%fd48, [%rd17];
	setp.lt.f64 	%p10, %fd40, %fd48;
	selp.f64 	%fd49, %fd48, %fd40, %p10;
	setp.lt.f64 	%p11, %fd48, %fd41;
	selp.f64 	%fd50, %fd48, %fd41, %p11;
	sub.f64 	%fd51, %fd48, %fd45;
	add.s32 	%r30, %r28, %r1;
	cvt.rn.f64.u32 	%fd52, %r30;
	div.rn.f64 	%fd53, %fd51, %fd52;
	add.f64 	%fd54, %fd45, %fd53;
	sub.f64 	%fd55, %fd48, %fd54;
	fma.rn.f64 	%fd56, %fd51, %fd55, %fd47;
	add.s32 	%r31, %r29, %r1;
	mul.wide.u32 	%rd18, %r31, 8;
	add.s64 	%rd19, %rd1, %rd18;
	ld.global.f64 	%fd57, [%rd19];
	setp.lt.f64 	%p12, %fd49, %fd57;
	selp.f64 	%fd58, %fd57, %fd49, %p12;
	setp.lt.f64 	%p13, %fd57, %fd50;
	selp.f64 	%fd59, %fd57, %fd50, %p13;
	sub.f64 	%fd60, %fd57, %fd54;
	add.s32 	%r32, %r30, %r1;
	cvt.rn.f64.u32 	%fd61, %r32;
	div.rn.f64 	%fd62, %fd60, %fd61;
	add.f64 	%fd63, %fd54, %fd62;
	sub.f64 	%fd64, %fd57, %fd63;
	fma.rn.f64 	%fd65, %fd60, %fd64, %fd56;
	add.s32 	%r33, %r31, %r1;
	mul.wide.u32 	%rd20, %r33, 8;
	add.s64 	%rd21, %rd1, %rd20;
	ld.global.f64 	%fd66, [%rd21];
	setp.lt.f64 	%p14, %fd58, %fd66;
	selp.f64 	%fd89, %fd66, %fd58, %p14;
	setp.lt.f64 	%p15, %fd66, %fd59;
	selp.f64 	%fd88, %fd66, %fd59, %p15;
	sub.f64 	%fd67, %fd66, %fd63;
	add.s32 	%r34, %r32, %r1;
	cvt.rn.f64.u32 	%fd68, %r34;
	div.rn.f64 	%fd69, %fd67, %fd68;
	add.f64 	%fd87, %fd63, %fd69;
	sub.f64 	%fd70, %fd66, %fd87;
	fma.rn.f64 	%fd90, %fd67, %fd70, %fd65;
	add.s32 	%r38, %r33, %r1;
	setp.lt.s32 	%p16, %r38, %r14;
	@%p16 bra 	$L__BB4_6;
$L__BB4_7:
	cvta.to.global.u64 	%rd22, %rd7;
	shl.b64 	%rd23, %rd2, 5;
	add.s64 	%rd24, %rd22, %rd23;
	st.global.f64 	[%rd24], %fd87;
	st.global.f64 	[%rd24+8], %fd88;
	st.global.f64 	[%rd24+16], %fd89;
	st.global.f64 	[%rd24+24], %fd90;
	ret;

}


// ===== COMPILED SASS (sm_100) =====

	.target	sm_100

	.elftype	@"ET_EXEC"


//--------------------- .note.nv.tkinfo           --------------------------
	.section	.note.nv.tkinfo,"",@"SHT_NOTE"
	.sectionflags	@"SHF_NOTE_NV_TKINFO"
	.tkinfo
        /*0018*/ 	.word	0x00000002
        /*0030*/ 	.string	""
        /*0030*/ 	.string	"ptxas"
        /*0030*/ 	.string	"Cuda compilation tools, release 13.0, V13.0.88"
        /*0030*/ 	.string	"Build cuda_13.0.r13.0/compiler.36424714_0"
        /*0030*/ 	.string	"-arch sm_100 -m 64 "



//--------------------- .note.nv.cuinfo           --------------------------
	.section	.note.nv.cuinfo,"",@"SHT_NOTE"
	.sectionflags	@"SHF_NOTE_NV_CUINFO"
        /*0018*/ 	.short	0x0002
        /*001a*/ 	.short	0x0064
        /*001c*/ 	.short	0x0082
	.zero		2


//--------------------- .nv.info                  --------------------------
	.section	.nv.info,"",@"SHT_CUDA_INFO"
	.align	4


	//----- nvinfo : EIATTR_REGCOUNT
	.align		4
        /*0000*/ 	.byte	0x04, 0x2f
        /*0002*/ 	.short	(.L_1 - .L_0)
	.align		4
.L_0:
        /*0004*/ 	.word	index@(_Z11get_gpu_maxiPdS_)
        /*0008*/ 	.word	0x00000016


	//----- nvinfo : EIATTR_FRAME_SIZE
	.align		4
.L_1:
        /*000c*/ 	.byte	0x04, 0x11
        /*000e*/ 	.short	(.L_3 - .L_2)
	.align		4
.L_2:
        /*0010*/ 	.word	index@(_Z11get_gpu_maxiPdS_)
        /*0014*/ 	.word	0x00000000


	//----- nvinfo : EIATTR_REGCOUNT
	.align		4
.L_3:
        /*0018*/ 	.byte	0x04, 0x2f
        /*001a*/ 	.short	(.L_5 - .L_4)
	.align		4
.L_4:
        /*001c*/ 	.word	index@(_Z11get_gpu_miniPdS_)
        /*0020*/ 	.word	0x00000016


	//----- nvinfo : EIATTR_FRAME_SIZE
	.align		4
.L_5:
        /*0024*/ 	.byte	0x04, 0x11
        /*0026*/ 	.short	(.L_7 - .L_6)
	.align		4
.L_6:
        /*0028*/ 	.word	index@(_Z11get_gpu_miniPdS_)
        /*002c*/ 	.word	0x00000000


	//----- nvinfo : EIATTR_REGCOUNT
	.align		4
.L_7:
        /*0030*/ 	.byte	0x04, 0x2f
        /*0032*/ 	.short	(.L_9 - .L_8)
	.align		4
.L_8:
        /*0034*/ 	.word	index@(_Z14get_gpu_stddeviPdS_)
        /*0038*/ 	.word	0x00000028


	//----- nvinfo : EIATTR_FRAME_SIZE
	.align		4
.L_9:
        /*003c*/ 	.byte	0x04, 0x11
        /*003e*/ 	.short	(.L_11 - .L_10)
	.align		4
.L_10:
        /*0040*/ 	.word	index@($__internal_1_$__cuda_sm20_div_rn_f64_full)
        /*0044*/ 	.word	0x00000000


	//----- nvinfo : EIATTR_FRAME_SIZE
	.align		4
.L_11:
        /*0048*/ 	.byte	0x04, 0x11
        /*004a*/ 	.short	(.L_13 - .L_12)
	.align		4
.L_12:
        /*004c*/ 	.word	index@(_Z14get_gpu_stddeviPdS_)
        /*0050*/ 	.word	0x00000000


	//----- nvinfo : EIATTR_REGCOUNT
	.align		4
.L_13:
        /*0054*/ 	.byte	0x04, 0x2f
        /*0056*/ 	.short	(.L_15 - .L_14)
	.align		4
.L_14:
        /*0058*/ 	.word	index@(_Z11get_gpu_sumiPdS_)
        /*005c*/ 	.word	0x00000013


	//----- nvinfo : EIATTR_FRAME_SIZE
	.align		4
.L_15:
        /*0060*/ 	.byte	0x04, 0x11
        /*0062*/ 	.short	(.L_17 - .L_16)
	.align		4
.L_16:
        /*0064*/ 	.word	index@(_Z11get_gpu_sumiPdS_)
        /*0068*/ 	.word	0x00000000


	//----- nvinfo : EIATTR_REGCOUNT
	.align		4
.L_17:
        /*006c*/ 	.byte	0x04, 0x2f
        /*006e*/ 	.short	(.L_19 - .L_18)
	.align		4
.L_18:
        /*0070*/ 	.word	index@(_Z11get_gpu_alliPdP5stats)
        /*0074*/ 	.word	0x0000002c


	//----- nvinfo : EIATTR_FRAME_SIZE
	.align		4
.L_19:
        /*0078*/ 	.byte	0x04, 0x11
        /*007a*/ 	.short	(.L_21 - .L_20)
	.align		4
.L_20:
        /*007c*/ 	.word	index@($__internal_0_$__cuda_sm20_div_rn_f64_full)
        /*0080*/ 	.word	0x00000000


	//----- nvinfo : EIATTR_FRAME_SIZE
	.align		4
.L_21:
        /*0084*/ 	.byte	0x04, 0x11
        /*0086*/ 	.short	(.L_23 - .L_22)
	.align		4
.L_22:
        /*0088*/ 	.word	index@(_Z11get_gpu_alliPdP5stats)
        /*008c*/ 	.word	0x00000000


	//----- nvinfo : EIATTR_MIN_STACK_SIZE
	.align		4
.L_23:
        /*0090*/ 	.byte	0x04, 0x12
        /*0092*/ 	.short	(.L_25 - .L_24)
	.align		4
.L_24:
        /*0094*/ 	.word	index@(_Z11get_gpu_alliPdP5stats)
        /*0098*/ 	.word	0x00000000


	//----- nvinfo : EIATTR_MIN_STACK_SIZE
	.align		4
.L_25:
        /*009c*/ 	.byte	0x04, 0x12
        /*009e*/ 	.short	(.L_27 - .L_26)
	.align		4
.L_26:
        /*00a0*/ 	.word	index@(_Z11get_gpu_sumiPdS_)
        /*00a4*/ 	.word	0x00000000


	//----- nvinfo : EIATTR_MIN_STACK_SIZE
	.align		4
.L_27:
        /*00a8*/ 	.byte	0x04, 0x12
        /*00aa*/ 	.short	(.L_29 - .L_28)
	.align		4
.L_28:
        /*00ac*/ 	.word	index@(_Z14get_gpu_stddeviPdS_)
        /*00b0*/ 	.word	0x00000000


	//----- nvinfo : EIATTR_MIN_STACK_SIZE
	.align		4
.L_29:
        /*00b4*/ 	.byte	0x04, 0x12
        /*00b6*/ 	.short	(.L_31 - .L_30)
	.align		4
.L_30:
        /*00b8*/ 	.word	index@(_Z11get_gpu_miniPdS_)
        /*00bc*/ 	.word	0x00000000


	//----- nvinfo : EIATTR_MIN_STACK_SIZE
	.align		4
.L_31:
        /*00c0*/ 	.byte	0x04, 0x12
        /*00c2*/ 	.short	(.L_33 - .L_32)
	.align		4
.L_32:
        /*00c4*/ 	.word	index@(_Z11get_gpu_maxiPdS_)
        /*00c8*/ 	.word	0x00000000
.L_33:


//--------------------- .nv.compat                --------------------------
	.section	.nv.compat,"",@"SHT_CUDA_COMPAT_INFO"
	.align	4
        /*0000*/ 	.byte	0x02, 0x09, 0x00, 0x00, 0x02, 0x02, 0x01, 0x00, 0x02, 0x05, 0x05, 0x00, 0x03, 0x07, 0x01, 0x01
        /*0010*/ 	.byte	0x02, 0x03, 0x00, 0x00, 0x02, 0x06, 0x01, 0x00, 0x04, 0x0b, 0x08, 0x00, 0x01, 0x00, 0x00, 0x00
        /*0020*/ 	.byte	0x00, 0x00, 0x00, 0x00


//--------------------- .nv.info._Z11get_gpu_alliPdP5stats --------------------------
	.section	.nv.info._Z11get_gpu_alliPdP5stats,"",@"SHT_CUDA_INFO"
	.sectionflags	@""
	.align	4


	//----- nvinfo : EIATTR_CUDA_API_VERSION
	.align		4
        /*0000*/ 	.byte	0x04, 0x37
        /*0002*/ 	.short	(.L_35 - .L_34)
.L_34:
        /*0004*/ 	.word	0x00000082


	//----- nvinfo : EIATTR_KPARAM_INFO
	.align		4
.L_35:
        /*0008*/ 	.byte	0x04, 0x17
        /*000a*/ 	.short	(.L_37 - .L_36)
.L_36:
        /*000c*/ 	.word	0x00000000
        /*0010*/ 	.short	0x0002
        /*0012*/ 	.short	0x0010
        /*0014*/ 	.byte	0x00, 0xf5, 0x21, 0x00


	//----- nvinfo : EIATTR_KPARAM_INFO
	.align		4
.L_37:
        /*0018*/ 	.byte	0x04, 0x17
        /*001a*/ 	.short	(.L_39 - .L_38)
.L_38:
        /*001c*/ 	.word	0x00000000
        /*0020*/ 	.short	0x0001
        /*0022*/ 	.short	0x0008
        /*0024*/ 	.byte	0x00, 0xf5, 0x21, 0x00


	//----- nvinfo : EIATTR_KPARAM_INFO
	.align		4
.L_39:
        /*0028*/ 	.byte	0x04, 0x17
        /*002a*/ 	.short	(.L_41 - .L_40)
.L_40:
        /*002c*/ 	.word	0x00000000
        /*0030*/ 	.short	0x0000
        /*0032*/ 	.short	0x0000
        /*0034*/ 	.byte	0x00, 0xf0, 0x11, 0x00


	//----- nvinfo : EIATTR_SPARSE_MMA_MASK
	.align		4
.L_41:
        /*0038*/ 	.byte	0x03, 0x50
        /*003a*/ 	.short	0x0000


	//----- nvinfo : EIATTR_MAXREG_COUNT
	.align		4
        /*003c*/ 	.byte	0x03, 0x1b
        /*003e*/ 	.short	0x00ff


	//----- nvinfo : EIATTR_MERCURY_ISA_VERSION
	.align		4
        /*0040*/ 	.byte	0x03, 0x5f
        /*0042*/ 	.short	0x0101


	//----- nvinfo : EIATTR_VRC_CTA_INIT_COUNT
	.align		4
        /*0044*/ 	.byte	0x02, 0x4a
	.zero		1
	.zero		1


	//----- nvinfo : EIATTR_EXIT_INSTR_OFFSETS
	.align		4
        /*0048*/ 	.byte	0x04, 0x1c
        /*004a*/ 	.short	(.L_43 - .L_42)


	//   ....[0]....
.L_42:
        /*004c*/ 	.word	0x00001180


	//----- nvinfo : EIATTR_CRS_STACK_SIZE
	.align		4
.L_43:
        /*0050*/ 	.byte	0x04, 0x1e
        /*0052*/ 	.short	(.L_45 - .L_44)
.L_44:
        /*0054*/ 	.word	0x00000000


	//----- nvinfo : EIATTR_CBANK_PARAM_SIZE
	.align		4
.L_45:
        /*0058*/ 	.byte	0x03, 0x19
        /*005a*/ 	.short	0x0018


	//----- nvinfo : EIATTR_PARAM_CBANK
	.align		4
        /*005c*/ 	.byte	0x04, 0x0a
        /*005e*/ 	.short	(.L_47 - .L_46)
	.align		4
.L_46:
        /*0060*/ 	.word	index@(.nv.constant0._Z11get_gpu_alliPdP5stats)
        /*0064*/ 	.short	0x0380
        /*0066*/ 	.short	0x0018


	//----- nvinfo : EIATTR_SW_WAR
	.align		4
.L_47:
        /*0068*/ 	.byte	0x04, 0x36
        /*006a*/ 	.short	(.L_49 - .L_48)
.L_48:
        /*006c*/ 	.word	0x00000008
.L_49:


//--------------------- .nv.info._Z11get_gpu_sumiPdS_ --------------------------
	.section	.nv.info._Z11get_gpu_sumiPdS_,"",@"SHT_CUDA_INFO"
	.sectionflags	@""
	.align	4


	//----- nvinfo : EIATTR_CUDA_API_VERSION
	.align		4
        /*0000*/ 	.byte	0x04, 0x37
        /*0002*/ 	.short	(.L_51 - .L_50)
.L_50:
        /*0004*/ 	.word	0x00000082


	//----- nvinfo : EIATTR_KPARAM_INFO
	.align		4
.L_51:
        /*0008*/ 	.byte	0x04, 0x17
        /*000a*/ 	.short	(.L_53 - .L_52)
.L_52:
        /*000c*/ 	.word	0x00000000
        /*0010*/ 	.short	0x0002
        /*0012*/ 	.short	0x0010
        /*0014*/ 	.byte	0x00, 0xf5, 0x21, 0x00


	//----- nvinfo : EIATTR_KPARAM_INFO
	.align		4
.L_53:
        /*0018*/ 	.byte	0x04, 0x17
        /*001a*/ 	.short	(.L_55 - .L_54)
.L_54:
        /*001c*/ 	.word	0x00000000
        /*0020*/ 	.short	0x0001
        /*0022*/ 	.short	0x0008
        /*0024*/ 	.byte	0x00, 0xf5, 0x21, 0x00


	//----- nvinfo : EIATTR_KPARAM_INFO
	.align		4
.L_55:
        /*0028*/ 	.byte	0x04, 0x17
        /*002a*/ 	.short	(.L_57 - .L_56)
.L_56:
        /*002c*/ 	.word	0x00000000
        /*0030*/ 	.short	0x0000
        /*0032*/ 	.short	0x0000
        /*0034*/ 	.byte	0x00, 0xf0, 0x11, 0x00


	//----- nvinfo : EIATTR_SPARSE_MMA_MASK
	.align		4
.L_57:
        /*0038*/ 	.byte	0x03, 0x50
        /*003a*/ 	.short	0x0000


	//----- nvinfo : EIATTR_MAXREG_COUNT
	.align		4
        /*003c*/ 	.byte	0x03, 0x1b
        /*003e*/ 	.short	0x00ff


	//----- nvinfo : EIATTR_MERCURY_ISA_VERSION
	.align		4
        /*0040*/ 	.byte	0x03, 0x5f
        /*0042*/ 	.short	0x0101


	//----- nvinfo : EIATTR_VRC_CTA_INIT_COUNT
	.align		4
        /*0044*/ 	.byte	0x02, 0x4a
	.zero		1
	.zero		1


	//----- nvinfo : EIATTR_EXIT_INSTR_OFFSETS
	.align		4
        /*0048*/ 	.byte	0x04, 0x1c
        /*004a*/ 	.short	(.L_59 - .L_58)


	//   ....[0]....
.L_58:
        /*004c*/ 	.word	0x000004f0


	//----- nvinfo : EIATTR_CRS_STACK_SIZE
	.align		4
.L_59:
        /*0050*/ 	.byte	0x04, 0x1e
        /*0052*/ 	.short	(.L_61 - .L_60)
.L_60:
        /*0054*/ 	.word	0x00000000


	//----- nvinfo : EIATTR_CBANK_PARAM_SIZE
	.align		4
.L_61:
        /*0058*/ 	.byte	0x03, 0x19
        /*005a*/ 	.short	0x0018


	//----- nvinfo : EIATTR_PARAM_CBANK
	.align		4
        /*005c*/ 	.byte	0x04, 0x0a
        /*005e*/ 	.short	(.L_63 - .L_62)
	.align		4
.L_62:
        /*0060*/ 	.word	index@(.nv.constant0._Z11get_gpu_sumiPdS_)
        /*0064*/ 	.short	0x0380
        /*0066*/ 	.short	0x0018


	//----- nvinfo : EIATTR_SW_WAR
	.align		4
.L_63:
        /*0068*/ 	.byte	0x04, 0x36
        /*006a*/ 	.short	(.L_65 - .L_64)
.L_64:
        /*006c*/ 	.word	0x00000008
.L_65:


//--------------------- .nv.info._Z14get_gpu_stddeviPdS_ --------------------------
	.section	.nv.info._Z14get_gpu_stddeviPdS_,"",@"SHT_CUDA_INFO"
	.sectionflags	@""
	.align	4


	//----- nvinfo : EIATTR_CUDA_API_VERSION
	.align		4
        /*0000*/ 	.byte	0x04, 0x37
        /*0002*/ 	.short	(.L_67 - .L_66)
.L_66:
        /*0004*/ 	.word	0x00000082


	//----- nvinfo : EIATTR_KPARAM_INFO
	.align		4
.L_67:
        /*0008*/ 	.byte	0x04, 0x17
        /*000a*/ 	.short	(.L_69 - .L_68)
.L_68:
        /*000c*/ 	.word	0x00000000
        /*0010*/ 	.short	0x0002
        /*0012*/ 	.short	0x0010
        /*0014*/ 	.byte	0x00, 0xf5, 0x21, 0x00


	//----- nvinfo : EIATTR_KPARAM_INFO
	.align		4
.L_69:
        /*0018*/ 	.byte	0x04, 0x17
        /*001a*/ 	.short	(.L_71 - .L_70)
.L_70:
        /*001c*/ 	.word	0x00000000
        /*0020*/ 	.short	0x0001
        /*0022*/ 	.short	0x0008
        /*0024*/ 	.byte	0x00, 0xf5, 0x21, 0x00


	//----- nvinfo : EIATTR_KPARAM_INFO
	.align		4
.L_71:
        /*0028*/ 	.byte	0x04, 0x17
        /*002a*/ 	.short	(.L_73 - .L_72)
.L_72:
        /*002c*/ 	.word	0x00000000
        /*0030*/ 	.short	0x0000
        /*0032*/ 	.short	0x0000
        /*0034*/ 	.byte	0x00, 0xf0, 0x11, 0x00


	//----- nvinfo : EIATTR_SPARSE_MMA_MASK
	.align		4
.L_73:
        /*0038*/ 	.byte	0x03, 0x50
        /*003a*/ 	.short	0x0000


	//----- nvinfo : EIATTR_MAXREG_COUNT
	.align		4
        /*003c*/ 	.byte	0x03, 0x1b
        /*003e*/ 	.short	0x00ff


	//----- nvinfo : EIATTR_MERCURY_ISA_VERSION
	.align		4
        /*0040*/ 	.byte	0x03, 0x5f
        /*0042*/ 	.short	0x0101


	//----- nvinfo : EIATTR_VRC_CTA_INIT_COUNT
	.align		4
        /*0044*/ 	.byte	0x02, 0x4a
	.zero		1
	.zero		1


	//----- nvinfo : EIATTR_EXIT_INSTR_OFFSETS
	.align		4
        /*0048*/ 	.byte	0x04, 0x1c
        /*004a*/ 	.short	(.L_75 - .L_74)


	//   ....[0]....
.L_74:
        /*004c*/ 	.word	0x00000ea0


	//----- nvinfo : EIATTR_CRS_STACK_SIZE
	.align		4
.L_75:
        /*0050*/ 	.byte	0x04, 0x1e
        /*0052*/ 	.short	(.L_77 - .L_76)
.L_76:
        /*0054*/ 	.word	0x00000000


	//----- nvinfo : EIATTR_CBANK_PARAM_SIZE
	.align		4
.L_77:
        /*0058*/ 	.byte	0x03, 0x19
        /*005a*/ 	.short	0x0018


	//----- nvinfo : EIATTR_PARAM_CBANK
	.align		4
        /*005c*/ 	.byte	0x04, 0x0a
        /*005e*/ 	.short	(.L_79 - .L_78)
	.align		4
.L_78:
        /*0060*/ 	.word	index@(.nv.constant0._Z14get_gpu_stddeviPdS_)
        /*0064*/ 	.short	0x0380
        /*0066*/ 	.short	0x0018


	//----- nvinfo : EIATTR_SW_WAR
	.align		4
.L_79:
        /*0068*/ 	.byte	0x04, 0x36
        /*006a*/ 	.short	(.L_81 - .L_80)
.L_80:
        /*006c*/ 	.word	0x00000008
.L_81:


//--------------------- .nv.info._Z11get_gpu_miniPdS_ --------------------------
	.section	.nv.info._Z11get_gpu_miniPdS_,"",@"SHT_CUDA_INFO"
	.sectionflags	@""
	.align	4


	//----- nvinfo : EIATTR_CUDA_API_VERSION
	.align		4
        /*0000*/ 	.byte	0x04, 0x37
        /*0002*/ 	.short	(.L_83 - .L_82)
.L_82:
        /*0004*/ 	.word	0x00000082


	//----- nvinfo : EIATTR_KPARAM_INFO
	.align		4
.L_83:
        /*0008*/ 	.byte	0x04, 0x17
        /*000a*/ 	.short	(.L_85 - .L_84)
.L_84:
        /*000c*/ 	.word	0x00000000
        /*0010*/ 	.short	0x0002
        /*0012*/ 	.short	0x0010
        /*0014*/ 	.byte	0x00, 0xf5, 0x21, 0x00


	//----- nvinfo : EIATTR_KPARAM_INFO
	.align		4
.L_85:
        /*0018*/ 	.byte	0x04, 0x17
        /*001a*/ 	.short	(.L_87 - .L_86)
.L_86:
        /*001c*/ 	.word	0x00000000
        /*0020*/ 	.short	0x0001
        /*0022*/ 	.short	0x0008
        /*0024*/ 	.byte	0x00, 0xf5, 0x21, 0x00


	//----- nvinfo : EIATTR_KPARAM_INFO
	.align		4
.L_87:
        /*0028*/ 	.byte	0x04, 0x17
        /*002a*/ 	.short	(.L_89 - .L_88)
.L_88:
        /*002c*/ 	.word	0x00000000
        /*0030*/ 	.short	0x0000
        /*0032*/ 	.short	0x0000
        /*0034*/ 	.byte	0x00, 0xf0, 0x11, 0x00


	//----- nvinfo : EIATTR_SPARSE_MMA_MASK
	.align		4
.L_89:
        /*0038*/ 	.byte	0x03, 0x50
        /*003a*/ 	.short	0x0000


	//----- nvinfo : EIATTR_MAXREG_COUNT
	.align		4
        /*003c*/ 	.byte	0x03, 0x1b
        /*003e*/ 	.short	0x00ff


	//----- nvinfo : EIATTR_MERCURY_ISA_VERSION
	.align		4
        /*0040*/ 	.byte	0x03, 0x5f
        /*0042*/ 	.short	0x0101


	//----- nvinfo : EIATTR_VRC_CTA_INIT_COUNT
	.align		4
        /*0044*/ 	.byte	0x02, 0x4a
	.zero		1
	.zero		1


	//----- nvinfo : EIATTR_EXIT_INSTR_OFFSETS
	.align		4
        /*0048*/ 	.byte	0x04, 0x1c
        /*004a*/ 	.short	(.L_91 - .L_90)


	//   ....[0]....
.L_90:
        /*004c*/ 	.word	0x000005f0


	//----- nvinfo : EIATTR_CRS_STACK_SIZE
	.align		4
.L_91:
        /*0050*/ 	.byte	0x04, 0x1e
        /*0052*/ 	.short	(.L_93 - .L_92)
.L_92:
        /*0054*/ 	.word	0x00000000


	//----- nvinfo : EIATTR_CBANK_PARAM_SIZE
	.align		4
.L_93:
        /*0058*/ 	.byte	0x03, 0x19
        /*005a*/ 	.short	0x0018


	//----- nvinfo : EIATTR_PARAM_CBANK
	.align		4
        /*005c*/ 	.byte	0x04, 0x0a
        /*005e*/ 	.short	(.L_95 - .L_94)
	.align		4
.L_94:
        /*0060*/ 	.word	index@(.nv.constant0._Z11get_gpu_miniPdS_)
        /*0064*/ 	.short	0x0380
        /*0066*/ 	.short	0x0018


	//----- nvinfo : EIATTR_SW_WAR
	.align		4
.L_95:
        /*0068*/ 	.byte	0x04, 0x36
        /*006a*/ 	.short	(.L_97 - .L_96)
.L_96:
        /*006c*/ 	.word	0x00000008
.L_97:


//--------------------- .nv.info._Z11get_gpu_maxiPdS_ --------------------------
	.section	.nv.info._Z11get_gpu_maxiPdS_,"",@"SHT_CUDA_INFO"
	.sectionflags	@""
	.align	4


	//----- nvinfo : EIATTR_CUDA_API_VERSION
	.align		4
        /*0000*/ 	.byte	0x04, 0x37
        /*0002*/ 	.short	(.L_99 - .L_98)
.L_98:
        /*0004*/ 	.word	0x00000082


	//----- nvinfo : EIATTR_KPARAM_INFO
	.align		4
.L_99:
        /*0008*/ 	.byte	0x04, 0x17
        /*000a*/ 	.short	(.L_101 - .L_100)
.L_100:
        /*000c*/ 	.word	0x00000000
        /*0010*/ 	.short	0x0002
        /*0012*/ 	.short	0x0010
        /*0014*/ 	.byte	0x00, 0xf5, 0x21, 0x00


	//----- nvinfo : EIATTR_KPARAM_INFO
	.align		4
.L_101:
        /*0018*/ 	.byte	0x04, 0x17
        /*001a*/ 	.short	(.L_103 - .L_102)
.L_102:
        /*001c*/ 	.word	0x00000000
        /*0020*/ 	.short	0x0001
        /*0022*/ 	.short	0x0008
        /*0024*/ 	.byte	0x00, 0xf5, 0x21, 0x00


	//----- nvinfo : EIATTR_KPARAM_INFO
	.align		4
.L_103:
        /*0028*/ 	.byte	0x04, 0x17
        /*002a*/ 	.short	(.L_105 - .L_104)
.L_104:
        /*002c*/ 	.word	0x00000000
        /*0030*/ 	.short	0x0000
        /*0032*/ 	.short	0x0000
        /*0034*/ 	.byte	0x00, 0xf0, 0x11, 0x00


	//----- nvinfo : EIATTR_SPARSE_MMA_MASK
	.align		4
.L_105:
        /*0038*/ 	.byte	0x03, 0x50
        /*003a*/ 	.short	0x0000


	//----- nvinfo : EIATTR_MAXREG_COUNT
	.align		4
        /*003c*/ 	.byte	0x03, 0x1b
        /*003e*/ 	.short	0x00ff


	//----- nvinfo : EIATTR_MERCURY_ISA_VERSION
	.align		4
        /*0040*/ 	.byte	0x03, 0x5f
        /*0042*/ 	.short	0x0101


	//----- nvinfo : EIATTR_VRC_CTA_INIT_COUNT
	.align		4
        /*0044*/ 	.byte	0x02, 0x4a
	.zero		1
	.zero		1


	//----- nvinfo : EIATTR_EXIT_INSTR_OFFSETS
	.align		4
        /*0048*/ 	.byte	0x04, 0x1c
        /*004a*/ 	.short	(.L_107 - .L_106)


	//   ....[0]....
.L_106:
        /*004c*/ 	.word	0x000005f0


	//----- nvinfo : EIATTR_CRS_STACK_SIZE
	.align		4
.L_107:
        /*0050*/ 	.byte	0x04, 0x1e
        /*0052*/ 	.short	(.L_109 - .L_108)
.L_108:
        /*0054*/ 	.word	0x00000000


	//----- nvinfo : EIATTR_CBANK_PARAM_SIZE
	.align		4
.L_109:
        /*0058*/ 	.byte	0x03, 0x19
        /*005a*/ 	.short	0x0018


	//----- nvinfo : EIATTR_PARAM_CBANK
	.align		4
        /*005c*/ 	.byte	0x04, 0x0a
        /*005e*/ 	.short	(.L_111 - .L_110)
	.align		4
.L_110:
        /*0060*/ 	.word	index@(.nv.constant0._Z11get_gpu_maxiPdS_)
        /*0064*/ 	.short	0x0380
        /*0066*/ 	.short	0x0018


	//----- nvinfo : EIATTR_SW_WAR
	.align		4
.L_111:
        /*0068*/ 	.byte	0x04, 0x36
        /*006a*/ 	.short	(.L_113 - .L_112)
.L_112:
        /*006c*/ 	.word	0x00000008
.L_113:


//--------------------- .nv.callgraph             --------------------------
	.section	.nv.callgraph,"",@"SHT_CUDA_CALLGRAPH"
	.align	4
	.sectionentsize	8
	.align		4
        /*0000*/ 	.word	0x00000000
	.align		4
        /*0004*/ 	.word	0xffffffff
	.align		4
        /*0008*/ 	.word	0x00000000
	.align		4
        /*000c*/ 	.word	0xfffffffe
	.align		4
        /*0010*/ 	.word	0x00000000
	.align		4
        /*0014*/ 	.word	0xfffffffd
	.align		4
        /*0018*/ 	.word	0x00000000
	.align		4
        /*001c*/ 	.word	0xfffffffc


//--------------------- .text._Z11get_gpu_alliPdP5stats --------------------------
	.section	.text._Z11get_gpu_alliPdP5stats,"ax",@progbits
	.align	128
        .global         _Z11get_gpu_alliPdP5stats
        .type           _Z11get_gpu_alliPdP5stats,@function
        .size           _Z11get_gpu_alliPdP5stats,(.L_x_69 - _Z11get_gpu_alliPdP5stats)
        .other          _Z11get_gpu_alliPdP5stats,@"STO_CUDA_ENTRY STV_DEFAULT"
_Z11get_gpu_alliPdP5stats:
.text._Z11get_gpu_alliPdP5stats:
[----:B------:R-:W-:Y:S01]  /*0000*/  LDC R1, c[0x0][0x37c] ;  /* 0x0000df00ff017b82 */ /* 0x000fe20000000800 */
[----:B------:R-:W0:Y:S07]  /*0010*/  S2R R4, SR_TID.X ;  /* 0x0000000000047919 */ /* 0x000e2e0000002100 */
[----:B------:R-:W0:Y:S01]  /*0020*/  LDC.64 R12, c[0x0][0x388] ;  /* 0x0000e200ff0c7b82 */ /* 0x000e220000000a00 */
[----:B------:R-:W1:Y:S01]  /*0030*/  LDCU.64 UR4, c[0x0][0x358] ;  /* 0x00006b00ff0477ac */ /* 0x000e620008000a00 */
[----:B------:R-:W2:Y:S06]  /*0040*/  LDCU UR6, c[0x0][0x380] ;  /* 0x00007000ff0677ac */ /* 0x000eac0008000800 */
[----:B------:R-:W3:Y:S01]  /*0050*/  LDC R3, c[0x0][0x360] ;  /* 0x0000d800ff037b82 */ /* 0x000ee20000000800 */
[----:B------:R-:W4:Y:S01]  /*0060*/  LDCU UR7, c[0x0][0x380] ;  /* 0x00007000ff0777ac */ /* 0x000f220008000800 */
[----:B0-----:R-:W-:-:S06]  /*0070*/  IMAD.WIDE.U32 R12, R4, 0x8, R12 ;  /* 0x00000008040c7825 */ /* 0x001fcc00078e000c */
[----:B-1----:R-:W5:Y:S01]  /*0080*/  LDG.E.64 R12, desc[UR4][R12.64] ;  /* 0x000000040c0c7981 */ /* 0x002f62000c1e1b00 */
[----:B---3--:R-:W-:Y:S01]  /*0090*/  IMAD.IADD R7, R4, 0x1, R3 ;  /* 0x0000000104077824 */ /* 0x008fe200078e0203 */
[----:B------:R-:W-:Y:S01]  /*00a0*/  BSSY.RECONVERGENT B0, `(.L_x_0) ;  /* 0x0000106000007945 */ /* 0x000fe20003800200 */
[----:B------:R-:W-:-:S03]  /*00b0*/  CS2R R20, SRZ ;  /* 0x0000000000147805 */ /* 0x000fc6000001ff00 */
[----:B--2---:R-:W-:Y:S01]  /*00c0*/  ISETP.GE.AND P0, PT, R7, UR6, PT ;  /* 0x0000000607007c0c */ /* 0x004fe2000bf06270 */
[--C-:B-----5:R-:W-:Y:S02]  /*00d0*/  IMAD.MOV.U32 R22, RZ, RZ, R12.reuse ;  /* 0x000000ffff167224 */ /* 0x120fe400078e000c */
[--C-:B------:R-:W-:Y:S02]  /*00e0*/  IMAD.MOV.U32 R23, RZ, RZ, R13.reuse ;  /* 0x000000ffff177224 */ /* 0x100fe400078e000d */
[----:B------:R-:W-:Y:S02]  /*00f0*/  IMAD.MOV.U32 R8, RZ, RZ, R12 ;  /* 0x000000ffff087224 */ /* 0x000fe400078e000c */
[----:B------:R-:W-:-:S06]  /*0100*/  IMAD.MOV.U32 R9, RZ, RZ, R13 ;  /* 0x000000ffff097224 */ /* 0x000fcc00078e000d */
[----:B----4-:R-:W-:Y:S05]  /*0110*/  @P0 BRA `(.L_x_1) ;  /* 0x0000000c00f80947 */ /* 0x010fea0003800000 */
[----:B------:R-:W0:Y:S01]  /*0120*/  I2F.U32.RP R2, R3 ;  /* 0x0000000300027306 */ /* 0x000e220000209000 */
[----:B------:R-:W-:Y:S01]  /*0130*/  VIADDMNMX.U32 R5, R7, R3, UR6, !PT ;  /* 0x0000000607057e46 */ /* 0x000fe2000f800003 */
[C---:B------:R-:W-:Y:S01]  /*0140*/  IMAD.SHL.U32 R0, R3.reuse, 0x2, RZ ;  /* 0x0000000203007824 */ /* 0x040fe200078e00ff */
[----:B------:R-:W-:Y:S01]  /*0150*/  ISETP.NE.U32.AND P2, PT, R3, RZ, PT ;  /* 0x000000ff0300720c */ /* 0x000fe20003f45070 */
[----:B------:R-:W-:Y:S01]  /*0160*/  BSSY.RECONVERGENT B1, `(.L_x_2) ;  /* 0x0000057000017945 */ /* 0x000fe20003800200 */
[----:B------:R-:W-:Y:S02]  /*0170*/  IADD3 R5, PT, PT, R5, -R4, RZ ;  /* 0x8000000405057210 */ /* 0x000fe40007ffe0ff */
[----:B------:R-:W-:Y:S01]  /*0180*/  CS2R R20, SRZ ;  /* 0x0000000000147805 */ /* 0x000fe2000001ff00 */
[----:B------:R-:W-:Y:S01]  /*0190*/  IMAD.MOV.U32 R22, RZ, RZ, R12 ;  /* 0x000000ffff167224 */ /* 0x000fe200078e000c */
[----:B------:R-:W-:Y:S01]  /*01a0*/  ISETP.NE.AND P0, PT, R5, R0, PT ;  /* 0x000000000500720c */ /* 0x000fe20003f05270 */
[----:B------:R-:W-:-:S03]  /*01b0*/  IMAD.MOV.U32 R23, RZ, RZ, R13 ;  /* 0x000000ffff177224 */ /* 0x000fc600078e000d */
[----:B------:R-:W-:Y:S01]  /*01c0*/  SEL R10, RZ, 0x1, !P0 ;  /* 0x00000001ff0a7807 */ /* 0x000fe20004000000 */
[----:B0-----:R-:W0:Y:S03]  /*01d0*/  MUFU.RCP R2, R2 ;  /* 0x0000000200027308 */ /* 0x001e260000001000 */
[----:B------:R-:W-:Y:S01]  /*01e0*/  IADD3 R0, PT, PT, R5, -R0, -R10 ;  /* 0x8000000005007210 */ /* 0x000fe20007ffe80a */
[----:B0-----:R-:W-:-:S04]  /*01f0*/  VIADD R8, R2, 0xffffffe ;  /* 0x0ffffffe02087836 */ /* 0x001fc80000000000 */
[----:B------:R0:W1:Y:S02]  /*0200*/  F2I.FTZ.U32.TRUNC.NTZ R9, R8 ;  /* 0x0000000800097305 */ /* 0x000064000021f000 */
[----:B0-----:R-:W-:Y:S02]  /*0210*/  IMAD.MOV.U32 R8, RZ, RZ, RZ ;  /* 0x000000ffff087224 */ /* 0x001fe400078e00ff */
[----:B-1----:R-:W-:-:S04]  /*0220*/  IMAD.MOV R6, RZ, RZ, -R9 ;  /* 0x000000ffff067224 */ /* 0x002fc800078e0a09 */
[----:B------:R-:W-:-:S04]  /*0230*/  IMAD R11, R6, R3, RZ ;  /* 0x00000003060b7224 */ /* 0x000fc800078e02ff */
[----:B------:R-:W-:-:S04]  /*0240*/  IMAD.HI.U32 R9, R9, R11, R8 ;  /* 0x0000000b09097227 */ /* 0x000fc800078e0008 */
[----:B------:R-:W-:Y:S02]  /*0250*/  IMAD.MOV.U32 R8, RZ, RZ, R12 ;  /* 0x000000ffff087224 */ /* 0x000fe400078e000c */
[----:B------:R-:W-:-:S04]  /*0260*/  IMAD.HI.U32 R9, R9, R0, RZ ;  /* 0x0000000009097227 */ /* 0x000fc800078e00ff */
[----:B------:R-:W-:-:S04]  /*0270*/  IMAD.MOV R2, RZ, RZ, -R9 ;  /* 0x000000ffff027224 */ /* 0x000fc800078e0a09 */
[----:B------:R-:W-:-:S05]  /*0280*/  IMAD R0, R3, R2, R0 ;  /* 0x0000000203007224 */ /* 0x000fca00078e0200 */
[----:B------:R-:W-:-:S13]  /*0290*/  ISETP.GE.U32.AND P0, PT, R0, R3, PT ;  /* 0x000000030000720c */ /* 0x000fda0003f06070 */
[----:B------:R-:W-:Y:S02]  /*02a0*/  @P0 IMAD.IADD R0, R0, 0x1, -R3 ;  /* 0x0000000100000824 */ /* 0x000fe400078e0a03 */
[----:B------:R-:W-:-:S03]  /*02b0*/  @P0 VIADD R9, R9, 0x1 ;  /* 0x0000000109090836 */ /* 0x000fc60000000000 */
[----:B------:R-:W-:-:S13]  /*02c0*/  ISETP.GE.U32.AND P1, PT, R0, R3, PT ;  /* 0x000000030000720c */ /* 0x000fda0003f26070 */
[----:B------:R-:W-:Y:S01]  /*02d0*/  @P1 VIADD R9, R9, 0x1 ;  /* 0x0000000109091836 */ /* 0x000fe20000000000 */
[----:B------:R-:W-:-:S05]  /*02e0*/  @!P2 LOP3.LUT R9, RZ, R3, RZ, 0x33, !PT ;  /* 0x00000003ff09a212 */ /* 0x000fca00078e33ff */
[----:B------:R-:W-:Y:S01]  /*02f0*/  IMAD.IADD R10, R10, 0x1, R9 ;  /* 0x000000010a0a7824 */ /* 0x000fe200078e0209 */
[----:B------:R-:W-:-:S04]  /*0300*/  MOV R9, R13 ;  /* 0x0000000d00097202 */ /* 0x000fc80000000f00 */
[----:B------:R-:W-:-:S04]  /*0310*/  LOP3.LUT R0, R10, 0x3, RZ, 0xc0, !PT ;  /* 0x000000030a007812 */ /* 0x000fc800078ec0ff */
[----:B------:R-:W-:-:S13]  /*0320*/  ISETP.NE.AND P0, PT, R0, 0x3, PT ;  /* 0x000000030000780c */ /* 0x000fda0003f05270 */
[----:B------:R-:W-:Y:S05]  /*0330*/  @!P0 BRA `(.L_x_3) ;  /* 0x0000000000e48947 */ /* 0x000fea0003800000 */
[----:B------:R-:W0:Y:S01]  /*0340*/  LDCU.64 UR8, c[0x0][0x388] ;  /* 0x00007100ff0877ac */ /* 0x000e220008000a00 */
[----:B------:R-:W-:Y:S01]  /*0350*/  IADD3 R19, P0, PT, R4, R3, RZ ;  /* 0x0000000304137210 */ /* 0x000fe20007f1e0ff */
[----:B------:R-:W-:Y:S01]  /*0360*/  VIADD R0, R10, 0x1 ;  /* 0x000000010a007836 */ /* 0x000fe20000000000 */
[----:B------:R-:W-:Y:S01]  /*0370*/  BSSY.RECONVERGENT B2, `(.L_x_4) ;  /* 0x0000034000027945 */ /* 0x000fe20003800200 */
[----:B------:R-:W-:Y:S01]  /*0380*/  VIADD R7, R7, 0x1 ;  /* 0x0000000107077836 */ /* 0x000fe20000000000 */
[----:B------:R-:W-:Y:S01]  /*0390*/  CS2R R20, SRZ ;  /* 0x0000000000147805 */ /* 0x000fe2000001ff00 */
[----:B------:R-:W-:Y:S01]  /*03a0*/  IMAD.X R2, RZ, RZ, RZ, P0 ;  /* 0x000000ffff027224 */ /* 0x000fe200000e06ff */
[----:B------:R-:W-:Y:S01]  /*03b0*/  LOP3.LUT R0, R0, 0x3, RZ, 0xc0, !PT ;  /* 0x0000000300007812 */ /* 0x000fe200078ec0ff */
[----:B------:R-:W-:Y:S01]  /*03c0*/  IMAD.MOV.U32 R8, RZ, RZ, R12 ;  /* 0x000000ffff087224 */ /* 0x000fe200078e000c */
[----:B------:R-:W-:Y:S01]  /*03d0*/  MOV R22, R12 ;  /* 0x0000000c00167202 */ /* 0x000fe20000000f00 */
[----:B------:R-:W-:-:S02]  /*03e0*/  IMAD.MOV.U32 R9, RZ, RZ, R13 ;  /* 0x000000ffff097224 */ /* 0x000fc400078e000d */
[----:B------:R-:W-:Y:S02]  /*03f0*/  IMAD.MOV.U32 R23, RZ, RZ, R13 ;  /* 0x000000ffff177224 */ /* 0x000fe400078e000d */
[----:B------:R-:W-:Y:S01]  /*0400*/  IMAD.MOV R11, RZ, RZ, -R0 ;  /* 0x000000ffff0b7224 */ /* 0x000fe200078e0a00 */
[----:B0-----:R-:W-:-:S04]  /*0410*/  LEA R18, P0, R19, UR8, 0x3 ;  /* 0x0000000813127c11 */ /* 0x001fc8000f8018ff */
[----:B------:R-:W-:-:S09]  /*0420*/  LEA.HI.X R19, R19, UR9, R2, 0x3, P0 ;  /* 0x0000000913137c11 */ /* 0x000fd200080f1c02 */
.L_x_7:
[----:B------:R-:W2:Y:S01]  /*0430*/  LDG.E.64 R16, desc[UR4][R18.64] ;  /* 0x0000000412107981 */ /* 0x000ea2000c1e1b00 */
[----:B------:R-:W0:Y:S01]  /*0440*/  I2F.F64.U32 R26, R7 ;  /* 0x00000007001a7312 */ /* 0x000e220000201800 */
[----:B------:R-:W-:Y:S01]  /*0450*/  IMAD.MOV.U32 R14, RZ, RZ, 0x1 ;  /* 0x00000001ff0e7424 */ /* 0x000fe200078e00ff */
[----:B------:R-:W-:Y:S06]  /*0460*/  BSSY.RECONVERGENT B3, `(.L_x_5) ;  /* 0x000001c000037945 */ /* 0x000fec0003800200 */
[----:B0-----:R-:W0:Y:S02]  /*0470*/  MUFU.RCP64H R15, R27 ;  /* 0x0000001b000f7308 */ /* 0x001e240000001800 */
[----:B0-----:R-:W-:-:S08]  /*0480*/  DFMA R24, -R26, R14, 1 ;  /* 0x3ff000001a18742b */ /* 0x001fd0000000010e */
[----:B------:R-:W-:-:S08]  /*0490*/  DFMA R24, R24, R24, R24 ;  /* 0x000000181818722b */ /* 0x000fd00000000018 */
[----:B------:R-:W-:-:S08]  /*04a0*/  DFMA R24, R14, R24, R14 ;  /* 0x000000180e18722b */ /* 0x000fd0000000000e */
[----:B------:R-:W-:-:S08]  /*04b0*/  DFMA R28, -R26, R24, 1 ;  /* 0x3ff000001a1c742b */ /* 0x000fd00000000118 */
[----:B------:R-:W-:Y:S02]  /*04c0*/  DFMA R24, R24, R28, R24 ;  /* 0x0000001c1818722b */ /* 0x000fe40000000018 */
[----:B--2---:R-:W-:Y:S02]  /*04d0*/  DADD R14, R16, -R22 ;  /* 0x00000000100e7229 */ /* 0x004fe40000000816 */
[----:B------:R-:W-:Y:S02]  /*04e0*/  DSETP.GEU.AND P0, PT, R12, R16, PT ;  /* 0x000000100c00722a */ /* 0x000fe40003f0e000 */
[----:B------:R-:W-:-:S04]  /*04f0*/  DSETP.GEU.AND P1, PT, R16, R8, PT ;  /* 0x000000081000722a */ /* 0x000fc80003f2e000 */
[----:B------:R-:W-:Y:S01]  /*0500*/  DMUL R28, R14, R24 ;  /* 0x000000180e1c7228 */ /* 0x000fe20000000000 */
[C---:B------:R-:W-:Y:S02]  /*0510*/  FSEL R12, R16.reuse, R12, !P0 ;  /* 0x0000000c100c7208 */ /* 0x040fe40004000000 */
[----:B------:R-:W-:Y:S02]  /*0520*/  FSETP.GEU.AND P3, PT, |R15|, 6.5827683646048100446e-37, PT ;  /* 0x036000000f00780b */ /* 0x000fe40003f6e200 */
[C---:B------:R-:W-:Y:S02]  /*0530*/  FSEL R13, R17.reuse, R13, !P0 ;  /* 0x0000000d110d7208 */ /* 0x040fe40004000000 */
[----:B------:R-:W-:Y:S01]  /*0540*/  FSEL R8, R16, R8, !P1 ;  /* 0x0000000810087208 */ /* 0x000fe20004800000 */
[----:B------:R-:W-:Y:S01]  /*0550*/  DFMA R30, -R26, R28, R14 ;  /* 0x0000001c1a1e722b */ /* 0x000fe2000000010e */
[----:B------:R-:W-:-:S07]  /*0560*/  FSEL R9, R17, R9, !P1 ;  /* 0x0000000911097208 */ /* 0x000fce0004800000 */
[----:B------:R-:W-:-:S10]  /*0570*/  DFMA R24, R24, R30, R28 ;  /* 0x0000001e1818722b */ /* 0x000fd4000000001c */
[----:B------:R-:W-:-:S05]  /*0580*/  FFMA R0, RZ, R27, R25 ;  /* 0x0000001bff007223 */ /* 0x000fca0000000019 */
[----:B------:R-:W-:-:S13]  /*0590*/  FSETP.GT.AND P2, PT, |R0|, 1.469367938527859385e-39, PT ;  /* 0x001000000000780b */ /* 0x000fda0003f44200 */
[----:B------:R-:W-:Y:S05]  /*05a0*/  @P2 BRA P3, `(.L_x_6) ;  /* 0x00000000001c2947 */ /* 0x000fea0001800000 */
[----:B------:R-:W-:Y:S01]  /*05b0*/  IMAD.MOV.U32 R6, RZ, RZ, R27 ;  /* 0x000000ffff067224 */ /* 0x000fe200078e001b */
[----:B------:R-:W-:Y:S01]  /*05c0*/  MOV R5, 0x600 ;  /* 0x0000060000057802 */ /* 0x000fe20000000f00 */
[----:B------:R-:W-:Y:S02]  /*05d0*/  IMAD.MOV.U32 R0, RZ, RZ, R14 ;  /* 0x000000ffff007224 */ /* 0x000fe400078e000e */
[----:B------:R-:W-:-:S07]  /*05e0*/  IMAD.MOV.U32 R2, RZ, RZ, R15 ;  /* 0x000000ffff027224 */ /* 0x000fce00078e000f */
[----:B------:R-:W-:Y:S05]  /*05f0*/  CALL.REL.NOINC `($__internal_0_$__cuda_sm20_div_rn_f64_full) ;  /* 0x0000000800e47944 */ /* 0x000fea0003c00000 */
[----:B------:R-:W-:Y:S01]  /*0600*/  IMAD.MOV.U32 R24, RZ, RZ, R2 ;  /* 0x000000ffff187224 */ /* 0x000fe200078e0002 */
[----:B------:R-:W-:-:S07]  /*0610*/  MOV R25, R0 ;  /* 0x0000000000197202 */ /* 0x000fce0000000f00 */
.L_x_6:
[----:B------:R-:W-:Y:S05]  /*0620*/  BSYNC.RECONVERGENT B3 ;  /* 0x0000000000037941 */ /* 0x000fea0003800200 */
.L_x_5:
[----:B------:R-:W-:Y:S01]  /*0630*/  VIADD R11, R11, 0x1 ;  /* 0x000000010b0b7836 */ /* 0x000fe20000000000 */
[----:B------:R-:W-:Y:S01]  /*0640*/  DADD R22, R24, R22 ;  /* 0x0000000018167229 */ /* 0x000fe20000000016 */
[----:B------:R-:W-:-:S03]  /*0650*/  IMAD.WIDE.U32 R18, R3, 0x8, R18 ;  /* 0x0000000803127825 */ /* 0x000fc600078e0012 */
[----:B------:R-:W-:Y:S01]  /*0660*/  ISETP.NE.AND P0, PT, R11, RZ, PT ;  /* 0x000000ff0b00720c */ /* 0x000fe20003f05270 */
[----:B------:R-:W-:-:S03]  /*0670*/  IMAD.IADD R7, R3, 0x1, R7 ;  /* 0x0000000103077824 */ /* 0x000fc600078e0207 */
[----:B------:R-:W-:-:S08]  /*0680*/  DADD R16, R16, -R22 ;  /* 0x0000000010107229 */ /* 0x000fd00000000816 */
[----:B------:R-:W-:Y:S01]  /*0690*/  DFMA R20, R14, R16, R20 ;  /* 0x000000100e14722b */ /* 0x000fe20000000014 */
[----:B------:R-:W-:Y:S10]  /*06a0*/  @P0 BRA `(.L_x_7) ;  /* 0xfffffffc00600947 */ /* 0x000ff4000383ffff */
[----:B------:R-:W-:Y:S05]  /*06b0*/  BSYNC.RECONVERGENT B2 ;  /* 0x0000000000027941 */ /* 0x000fea0003800200 */
.L_x_4:
[----:B------:R-:W-:-:S07]  /*06c0*/  VIADD R7, R7, 0xffffffff ;  /* 0xffffffff07077836 */ /* 0x000fce0000000000 */
.L_x_3:
[----:B------:R-:W-:Y:S05]  /*06d0*/  BSYNC.RECONVERGENT B1 ;  /* 0x0000000000017941 */ /* 0x000fea0003800200 */
.L_x_2:
[----:B------:R-:W0:Y:S01]  /*06e0*/  LDC.64 R18, c[0x0][0x388] ;  /* 0x0000e200ff127b82 */ /* 0x000e220000000a00 */
[----:B------:R-:W-:-:S13]  /*06f0*/  ISETP.GE.U32.AND P0, PT, R10, 0x3, PT ;  /* 0x000000030a00780c */ /* 0x000fda0003f06070 */
[----:B------:R-:W-:Y:S05]  /*0700*/  @!P0 BRA `(.L_x_1) ;  /* 0x00000008007c8947 */ /* 0x000fea0003800000 */
.L_x_16:
[----:B0-----:R-:W-:-:S06]  /*0710*/  IMAD.WIDE.U32 R16, R7, 0x8, R18 ;  /* 0x0000000807107825 */ /* 0x001fcc00078e0012 */
[----:B------:R-:W2:Y:S01]  /*0720*/  LDG.E.64 R16, desc[UR4][R16.64] ;  /* 0x0000000410107981 */ /* 0x000ea2000c1e1b00 */
[----:B------:R-:W-:Y:S01]  /*0730*/  VIADD R30, R7, 0x1 ;  /* 0x00000001071e7836 */ /* 0x000fe20000000000 */
[----:B------:R-:W-:Y:S01]  /*0740*/  BSSY.RECONVERGENT B1, `(.L_x_8) ;  /* 0x000001e000017945 */ /* 0x000fe20003800200 */
[----:B------:R-:W-:Y:S02]  /*0750*/  IMAD.MOV.U32 R10, RZ, RZ, 0x1 ;  /* 0x00000001ff0a7424 */ /* 0x000fe400078e00ff */
[----:B------:R-:W0:Y:S08]  /*0760*/  I2F.F64.U32 R26, R30 ;  /* 0x0000001e001a7312 */ /* 0x000e300000201800 */
        /* <DEDUP_REMOVED lines=10> */
[----:B------:R-:W-:Y:S02]  /*0810*/  FSEL R12, R16, R12, !P0 ;  /* 0x0000000c100c7208 */ /* 0x000fe40004000000 */
[----:B------:R-:W-:Y:S02]  /*0820*/  FSETP.GEU.AND P3, PT, |R15|, 6.5827683646048100446e-37, PT ;  /* 0x036000000f00780b */ /* 0x000fe40003f6e200 */
[----:B------:R-:W-:-:S03]  /*0830*/  FSEL R13, R17, R13, !P0 ;  /* 0x0000000d110d7208 */ /* 0x000fc60004000000 */
[----:B------:R-:W-:-:S08]  /*0840*/  DFMA R28, -R26, R10, R14 ;  /* 0x0000000a1a1c722b */ /* 0x000fd0000000010e */
[----:B------:R-:W-:Y:S01]  /*0850*/  DFMA R24, R24, R28, R10 ;  /* 0x0000001c1818722b */ /* 0x000fe2000000000a */
[----:B------:R-:W-:Y:S02]  /*0860*/  FSEL R10, R16, R8, !P1 ;  /* 0x00000008100a7208 */ /* 0x000fe40004800000 */
[----:B------:R-:W-:-:S07]  /*0870*/  FSEL R11, R17, R9, !P1 ;  /* 0x00000009110b7208 */ /* 0x000fce0004800000 */
[----:B------:R-:W-:-:S05]  /*0880*/  FFMA R0, RZ, R27, R25 ;  /* 0x0000001bff007223 */ /* 0x000fca0000000019 */
[----:B------:R-:W-:-:S13]  /*0890*/  FSETP.GT.AND P2, PT, |R0|, 1.469367938527859385e-39, PT ;  /* 0x001000000000780b */ /* 0x000fda0003f44200 */
[----:B------:R-:W-:Y:S05]  /*08a0*/  @P2 BRA P3, `(.L_x_9) ;  /* 0x00000000001c2947 */ /* 0x000fea0001800000 */
[----:B------:R-:W-:Y:S01]  /*08b0*/  IMAD.MOV.U32 R6, RZ, RZ, R27 ;  /* 0x000000ffff067224 */ /* 0x000fe200078e001b */
[----:B------:R-:W-:Y:S01]  /*08c0*/  MOV R2, R15 ;  /* 0x0000000f00027202 */ /* 0x000fe20000000f00 */
[----:B------:R-:W-:Y:S01]  /*08d0*/  IMAD.MOV.U32 R0, RZ, RZ, R14 ;  /* 0x000000ffff007224 */ /* 0x000fe200078e000e */
[----:B------:R-:W-:-:S07]  /*08e0*/  MOV R5, 0x900 ;  /* 0x0000090000057802 */ /* 0x000fce0000000f00 */
[----:B------:R-:W-:Y:S05]  /*08f0*/  CALL.REL.NOINC `($__internal_0_$__cuda_sm20_div_rn_f64_full) ;  /* 0x0000000800247944 */ /* 0x000fea0003c00000 */
[----:B------:R-:W-:Y:S02]  /*0900*/  IMAD.MOV.U32 R24, RZ, RZ, R2 ;  /* 0x000000ffff187224 */ /* 0x000fe400078e0002 */
[----:B------:R-:W-:-:S07]  /*0910*/  IMAD.MOV.U32 R25, RZ, RZ, R0 ;  /* 0x000000ffff197224 */ /* 0x000fce00078e0000 */
.L_x_9:
[----:B------:R-:W-:Y:S05]  /*0920*/  BSYNC.RECONVERGENT B1 ;  /* 0x0000000000017941 */ /* 0x000fea0003800200 */
.L_x_8:
[----:B------:R-:W-:-:S04]  /*0930*/  IMAD.IADD R7, R3, 0x1, R7 ;  /* 0x0000000103077824 */ /* 0x000fc800078e0207 */
[----:B------:R-:W-:-:S06]  /*0940*/  IMAD.WIDE.U32 R8, R7, 0x8, R18 ;  /* 0x0000000807087825 */ /* 0x000fcc00078e0012 */
[----:B------:R-:W2:Y:S01]  /*0950*/  LDG.E.64 R8, desc[UR4][R8.64] ;  /* 0x0000000408087981 */ /* 0x000ea2000c1e1b00 */
[----:B------:R-:W-:Y:S01]  /*0960*/  IMAD.IADD R30, R30, 0x1, R3 ;  /* 0x000000011e1e7824 */ /* 0x000fe200078e0203 */
[----:B------:R-:W-:Y:S01]  /*0970*/  DADD R22, R24, R22 ;  /* 0x0000000018167229 */ /* 0x000fe20000000016 */
[----:B------:R-:W-:Y:S01]  /*0980*/  IMAD.MOV.U32 R26, RZ, RZ, 0x1 ;  /* 0x00000001ff1a7424 */ /* 0x000fe200078e00ff */
[----:B------:R-:W-:Y:S01]  /*0990*/  BSSY.RECONVERGENT B1, `(.L_x_10) ;  /* 0x0000020000017945 */ /* 0x000fe20003800200 */
[----:B------:R-:W0:Y:S05]  /*09a0*/  I2F.F64.U32 R28, R30 ;  /* 0x0000001e001c7312 */ /* 0x000e2a0000201800 */
[----:B------:R-:W-:-:S08]  /*09b0*/  DADD R16, R16, -R22 ;  /* 0x0000000010107229 */ /* 0x000fd00000000816 */
[----:B------:R-:W-:Y:S01]  /*09c0*/  DFMA R14, R14, R16, R20 ;  /* 0x000000100e0e722b */ /* 0x000fe20000000014 */
[----:B0-----:R-:W0:Y:S02]  /*09d0*/  MUFU.RCP64H R27, R29 ;  /* 0x0000001d001b7308 */ /* 0x001e240000001800 */
[----:B0-----:R-:W-:-:S08]  /*09e0*/  DFMA R32, -R28, R26, 1 ;  /* 0x3ff000001c20742b */ /* 0x001fd0000000011a */
[----:B------:R-:W-:-:S08]  /*09f0*/  DFMA R32, R32, R32, R32 ;  /* 0x000000202020722b */ /* 0x000fd00000000020 */
[----:B------:R-:W-:-:S08]  /*0a00*/  DFMA R32, R26, R32, R26 ;  /* 0x000000201a20722b */ /* 0x000fd0000000001a */
[----:B------:R-:W-:-:S08]  /*0a10*/  DFMA R26, -R28, R32, 1 ;  /* 0x3ff000001c1a742b */ /* 0x000fd00000000120 */
[----:B------:R-:W-:Y:S02]  /*0a20*/  DFMA R26, R32, R26, R32 ;  /* 0x0000001a201a722b */ /* 0x000fe40000000020 */
[--C-:B--2---:R-:W-:Y:S02]  /*0a30*/  DADD R24, -R22, R8.reuse ;  /* 0x0000000016187229 */ /* 0x104fe40000000108 */
        /* <DEDUP_REMOVED lines=14> */
[----:B------:R-:W-:Y:S01]  /*0b20*/  MOV R0, R24 ;  /* 0x0000001800007202 */ /* 0x000fe20000000f00 */
[----:B------:R-:W-:Y:S01]  /*0b30*/  IMAD.MOV.U32 R6, RZ, RZ, R29 ;  /* 0x000000ffff067224 */ /* 0x000fe200078e001d */
[----:B------:R-:W-:Y:S01]  /*0b40*/  MOV R5, 0xb70 ;  /* 0x00000b7000057802 */ /* 0x000fe20000000f00 */
[----:B------:R-:W-:-:S07]  /*0b50*/  IMAD.MOV.U32 R2, RZ, RZ, R25 ;  /* 0x000000ffff027224 */ /* 0x000fce00078e0019 */
[----:B------:R-:W-:Y:S05]  /*0b60*/  CALL.REL.NOINC `($__internal_0_$__cuda_sm20_div_rn_f64_full) ;  /* 0x0000000400887944 */ /* 0x000fea0003c00000 */
[----:B------:R-:W-:Y:S02]  /*0b70*/  IMAD.MOV.U32 R26, RZ, RZ, R2 ;  /* 0x000000ffff1a7224 */ /* 0x000fe400078e0002 */
[----:B------:R-:W-:-:S07]  /*0b80*/  IMAD.MOV.U32 R27, RZ, RZ, R0 ;  /* 0x000000ffff1b7224 */ /* 0x000fce00078e0000 */
.L_x_11:
[----:B------:R-:W-:Y:S05]  /*0b90*/  BSYNC.RECONVERGENT B1 ;  /* 0x0000000000017941 */ /* 0x000fea0003800200 */
.L_x_10:
        /* <DEDUP_REMOVED lines=38> */
.L_x_13:
[----:B------:R-:W-:Y:S05]  /*0e00*/  BSYNC.RECONVERGENT B1 ;  /* 0x0000000000017941 */ /* 0x000fea0003800200 */
.L_x_12:
[----:B------:R-:W-:-:S04]  /*0e10*/  IMAD.IADD R7, R7, 0x1, R3 ;  /* 0x0000000107077824 */ /* 0x000fc800078e0203 */
[----:B------:R-:W-:-:S06]  /*0e20*/  IMAD.WIDE.U32 R14, R7, 0x8, R18 ;  /* 0x00000008070e7825 */ /* 0x000fcc00078e0012 */
[----:B------:R-:W2:Y:S01]  /*0e30*/  LDG.E.64 R14, desc[UR4][R14.64] ;  /* 0x000000040e0e7981 */ /* 0x000ea2000c1e1b00 */
[----:B------:R-:W-:Y:S01]  /*0e40*/  IMAD.IADD R28, R30, 0x1, R3 ;  /* 0x000000011e1c7824 */ /* 0x000fe200078e0203 */
[----:B------:R-:W-:Y:S01]  /*0e50*/  DADD R22, R22, R26 ;  /* 0x0000000016167229 */ /* 0x000fe2000000001a */
[----:B------:R-:W-:Y:S01]  /*0e60*/  IMAD.MOV.U32 R16, RZ, RZ, 0x1 ;  /* 0x00000001ff107424 */ /* 0x000fe200078e00ff */
[----:B------:R-:W-:Y:S03]  /*0e70*/  BSSY.RECONVERGENT B1, `(.L_x_14) ;  /* 0x0000022000017945 */ /* 0x000fe60003800200 */
[----:B------:R-:W0:Y:S03]  /*0e80*/  I2F.F64.U32 R28, R28 ;  /* 0x0000001c001c7312 */ /* 0x000e260000201800 */
        /* <DEDUP_REMOVED lines=12> */
[----:B------:R-:W-:Y:S02]  /*0f50*/  FSEL R5, R15, R9, !P0 ;  /* 0x000000090f057208 */ /* 0x000fe40004000000 */
[----:B------:R-:W-:Y:S02]  /*0f60*/  FSETP.GEU.AND P3, PT, |R17|, 6.5827683646048100446e-37, PT ;  /* 0x036000001100780b */ /* 0x000fe40003f6e200 */
[----:B------:R-:W-:Y:S01]  /*0f70*/  FSEL R9, R15, R13, !P1 ;  /* 0x0000000d0f097208 */ /* 0x000fe20004800000 */
[----:B------:R-:W-:Y:S02]  /*0f80*/  IMAD.MOV.U32 R13, RZ, RZ, R5 ;  /* 0x000000ffff0d7224 */ /* 0x000fe400078e0005 */
[----:B------:R-:W-:-:S08]  /*0f90*/  DFMA R32, -R28, R30, R16 ;  /* 0x0000001e1c20722b */ /* 0x000fd00000000110 */
[----:B------:R-:W-:-:S10]  /*0fa0*/  DFMA R26, R26, R32, R30 ;  /* 0x000000201a1a722b */ /* 0x000fd4000000001e */
[----:B------:R-:W-:-:S05]  /*0fb0*/  FFMA R0, RZ, R29, R27 ;  /* 0x0000001dff007223 */ /* 0x000fca000000001b */
[----:B------:R-:W-:Y:S02]  /*0fc0*/  FSETP.GT.AND P2, PT, |R0|, 1.469367938527859385e-39, PT ;  /* 0x001000000000780b */ /* 0x000fe40003f44200 */
[C---:B------:R-:W-:Y:S02]  /*0fd0*/  FSEL R0, R14.reuse, R8, !P0 ;  /* 0x000000080e007208 */ /* 0x040fe40004000000 */
[----:B------:R-:W-:Y:S02]  /*0fe0*/  FSEL R8, R14, R12, !P1 ;  /* 0x0000000c0e087208 */ /* 0x000fe40004800000 */
[----:B------:R-:W-:-:S07]  /*0ff0*/  MOV R12, R0 ;  /* 0x00000000000c7202 */ /* 0x000fce0000000f00 */
[----:B------:R-:W-:Y:S05]  /*1000*/  @P2 BRA P3, `(.L_x_15) ;  /* 0x0000000000202947 */ /* 0x000fea0001800000 */
[----:B------:R-:W-:Y:S01]  /*1010*/  IMAD.MOV.U32 R26, RZ, RZ, R28 ;  /* 0x000000ffff1a7224 */ /* 0x000fe200078e001c */
[----:B------:R-:W-:Y:S01]  /*1020*/  MOV R5, 0x1070 ;  /* 0x0000107000057802 */ /* 0x000fe20000000f00 */
[----:B------:R-:W-:Y:S02]  /*1030*/  IMAD.MOV.U32 R6, RZ, RZ, R29 ;  /* 0x000000ffff067224 */ /* 0x000fe400078e001d */
[----:B------:R-:W-:Y:S02]  /*1040*/  IMAD.MOV.U32 R0, RZ, RZ, R16 ;  /* 0x000000ffff007224 */ /* 0x000fe400078e0010 */
[----:B------:R-:W-:-:S07]  /*1050*/  IMAD.MOV.U32 R2, RZ, RZ, R17 ;  /* 0x000000ffff027224 */ /* 0x000fce00078e0011 */
[----:B------:R-:W-:Y:S05]  /*1060*/  CALL.REL.NOINC `($__internal_0_$__cuda_sm20_div_rn_f64_full) ;  /* 0x0000000000487944 */ /* 0x000fea0003c00000 */
[----:B------:R-:W-:Y:S02]  /*1070*/  IMAD.MOV.U32 R26, RZ, RZ, R2 ;  /* 0x000000ffff1a7224 */ /* 0x000fe400078e0002 */
[----:B------:R-:W-:-:S07]  /*1080*/  IMAD.MOV.U32 R27, RZ, RZ, R0 ;  /* 0x000000ffff1b7224 */ /* 0x000fce00078e0000 */
.L_x_15:
[----:B------:R-:W-:Y:S05]  /*1090*/  BSYNC.RECONVERGENT B1 ;  /* 0x0000000000017941 */ /* 0x000fea0003800200 */
.L_x_14:
[----:B------:R-:W-:Y:S01]  /*10a0*/  IADD3 R7, PT, PT, R7, R3, RZ ;  /* 0x0000000307077210 */ /* 0x000fe20007ffe0ff */
[----:B------:R-:W-:-:S03]  /*10b0*/  DADD R22, R22, R26 ;  /* 0x0000000016167229 */ /* 0x000fc6000000001a */
[----:B------:R-:W-:-:S05]  /*10c0*/  ISETP.GE.AND P0, PT, R7, UR7, PT ;  /* 0x0000000707007c0c */ /* 0x000fca000bf06270 */
[----:B------:R-:W-:-:S08]  /*10d0*/  DADD R14, R14, -R22 ;  /* 0x000000000e0e7229 */ /* 0x000fd00000000816 */
[----:B------:R-:W-:Y:S01]  /*10e0*/  DFMA R20, R16, R14, R20 ;  /* 0x0000000e1014722b */ /* 0x000fe20000000014 */
[----:B------:R-:W-:Y:S10]  /*10f0*/  @!P0 BRA `(.L_x_16) ;  /* 0xfffffff400848947 */ /* 0x000ff4000383ffff */
.L_x_1:
[----:B------:R-:W-:Y:S05]  /*1100*/  BSYNC.RECONVERGENT B0 ;  /* 0x0000000000007941 */ /* 0x000fea0003800200 */
.L_x_0:
[----:B------:R-:W1:Y:S02]  /*1110*/  LDCU.64 UR8, c[0x0][0x390] ;  /* 0x00007200ff0877ac */ /* 0x000e640008000a00 */
[----:B-1----:R-:W-:-:S04]  /*1120*/  LEA R2, P0, R4, UR8, 0x5 ;  /* 0x0000000804027c11 */ /* 0x002fc8000f8028ff */
[----:B------:R-:W-:-:S05]  /*1130*/  LEA.HI.X R3, R4, UR9, RZ, 0x5, P0 ;  /* 0x0000000904037c11 */ /* 0x000fca00080f2cff */
[----:B------:R-:W-:Y:S04]  /*1140*/  STG.E.64 desc[UR4][R2.64], R22 ;  /* 0x0000001602007986 */ /* 0x000fe8000c101b04 */
[----:B------:R-:W-:Y:S04]  /*1150*/  STG.E.64 desc[UR4][R2.64+0x8], R8 ;  /* 0x0000080802007986 */ /* 0x000fe8000c101b04 */
[----:B------:R-:W-:Y:S04]  /*1160*/  STG.E.64 desc[UR4][R2.64+0x10], R12 ;  /* 0x0000100c02007986 */ /* 0x000fe8000c101b04 */
[----:B------:R-:W-:Y:S01]  /*1170*/  STG.E.64 desc[UR4][R2.64+0x18], R20 ;  /* 0x0000181402007986 */ /* 0x000fe2000c101b04 */
[----:B------:R-:W-:Y:S05]  /*1180*/  EXIT ;  /* 0x000000000000794d */ /* 0x000fea0003800000 */
        .weak           $__internal_0_$__cuda_sm20_div_rn_f64_full
        .type           $__internal_0_$__cuda_sm20_div_rn_f64_full,@function
        .size           $__internal_0_$__cuda_sm20_div_rn_f64_full,(.L_x_69 - $__internal_0_$__cuda_sm20_div_rn_f64_full)
$__internal_0_$__cuda_sm20_div_rn_f64_full:
[----:B------:R-:W-:Y:S01]  /*1190*/  IMAD.MOV.U32 R35, RZ, RZ, R2 ;  /* 0x000000ffff237224 */ /* 0x000fe200078e0002 */
[C---:B------:R-:W-:Y:S01]  /*11a0*/  FSETP.GEU.AND P0, PT, |R6|.reuse, 1.469367938527859385e-39, PT ;  /* 0x001000000600780b */ /* 0x040fe20003f0e200 */
[----:B------:R-:W-:Y:S01]  /*11b0*/  IMAD.MOV.U32 R29, RZ, RZ, R6 ;  /* 0x000000ffff1d7224 */ /* 0x000fe200078e0006 */
[C---:B------:R-:W-:Y:S01]  /*11c0*/  LOP3.LUT R27, R6.reuse, 0x800fffff, RZ, 0xc0, !PT ;  /* 0x800fffff061b7812 */ /* 0x040fe200078ec0ff */
[----:B------:R-:W-:Y:S01]  /*11d0*/  IMAD.MOV.U32 R28, RZ, RZ, R26 ;  /* 0x000000ffff1c7224 */ /* 0x000fe200078e001a */
[C---:B------:R-:W-:Y:S01]  /*11e0*/  FSETP.GEU.AND P2, PT, |R35|.reuse, 1.469367938527859385e-39, PT ;  /* 0x001000002300780b */ /* 0x040fe20003f4e200 */
[----:B------:R-:W-:Y:S01]  /*11f0*/  IMAD.MOV.U32 R34, RZ, RZ, R0 ;  /* 0x000000ffff227224 */ /* 0x000fe200078e0000 */
[----:B------:R-:W-:Y:S01]  /*1200*/  LOP3.LUT R2, R35, 0x7ff00000, RZ, 0xc0, !PT ;  /* 0x7ff0000023027812 */ /* 0x000fe200078ec0ff */
[----:B------:R-:W-:Y:S01]  /*1210*/  BSSY.RECONVERGENT B4, `(.L_x_17) ;  /* 0x0000057000047945 */ /* 0x000fe20003800200 */
[----:B------:R-:W-:Y:S01]  /*1220*/  LOP3.LUT R27, R27, 0x3ff00000, RZ, 0xfc, !PT ;  /* 0x3ff000001b1b7812 */ /* 0x000fe200078efcff */
[----:B------:R-:W-:Y:S01]  /*1230*/  IMAD.MOV.U32 R38, RZ, RZ, R34 ;  /* 0x000000ffff267224 */ /* 0x000fe200078e0022 */
[----:B------:R-:W-:-:S03]  /*1240*/  LOP3.LUT R6, R6, 0x7ff00000, RZ, 0xc0, !PT ;  /* 0x7ff0000006067812 */ /* 0x000fc600078ec0ff */
[----:B------:R-:W-:Y:S01]  /*1250*/  @!P0 DMUL R26, R28, 8.98846567431157953865e+307 ;  /* 0x7fe000001c1a8828 */ /* 0x000fe20000000000 */
[----:B------:R-:W-:-:S03]  /*1260*/  ISETP.GE.U32.AND P1, PT, R2, R6, PT ;  /* 0x000000060200720c */ /* 0x000fc60003f26070 */
[----:B------:R-:W-:Y:S02]  /*1270*/  @!P2 LOP3.LUT R0, R29, 0x7ff00000, RZ, 0xc0, !PT ;  /* 0x7ff000001d00a812 */ /* 0x000fe400078ec0ff */
[----:B------:R-:W0:Y:S01]  /*1280*/  MUFU.RCP64H R33, R27 ;  /* 0x0000001b00217308 */ /* 0x000e220000001800 */
[----:B------:R-:W-:Y:S02]  /*1290*/  @!P2 MOV R36, RZ ;  /* 0x000000ff0024a202 */ /* 0x000fe40000000f00 */
[----:B------:R-:W-:Y:S01]  /*12a0*/  @!P2 ISETP.GE.U32.AND P3, PT, R2, R0, PT ;  /* 0x000000000200a20c */ /* 0x000fe20003f66070 */
[----:B------:R-:W-:Y:S01]  /*12b0*/  IMAD.MOV.U32 R0, RZ, RZ, 0x1ca00000 ;  /* 0x1ca00000ff007424 */ /* 0x000fe200078e00ff */
[----:B------:R-:W-:-:S04]  /*12c0*/  @!P0 LOP3.LUT R6, R27, 0x7ff00000, RZ, 0xc0, !PT ;  /* 0x7ff000001b068812 */ /* 0x000fc800078ec0ff */
[C---:B------:R-:W-:Y:S02]  /*12d0*/  @!P2 SEL R32, R0.reuse, 0x63400000, !P3 ;  /* 0x634000000020a807 */ /* 0x040fe40005800000 */
[----:B------:R-:W-:Y:S02]  /*12e0*/  SEL R31, R0, 0x63400000, !P1 ;  /* 0x63400000001f7807 */ /* 0x000fe40004800000 */
[--C-:B------:R-:W-:Y:S02]  /*12f0*/  @!P2 LOP3.LUT R32, R32, 0x80000000, R35.reuse, 0xf8, !PT ;  /* 0x800000002020a812 */ /* 0x100fe400078ef823 */
[----:B------:R-:W-:Y:S01]  /*1300*/  LOP3.LUT R39, R31, 0x800fffff, R35, 0xf8, !PT ;  /* 0x800fffff1f277812 */ /* 0x000fe200078ef823 */
[----:B------:R-:W-:Y:S01]  /*1310*/  IMAD.MOV.U32 R31, RZ, RZ, R2 ;  /* 0x000000ffff1f7224 */ /* 0x000fe200078e0002 */
[----:B------:R-:W-:Y:S01]  /*1320*/  @!P2 LOP3.LUT R37, R32, 0x100000, RZ, 0xfc, !PT ;  /* 0x001000002025a812 */ /* 0x000fe200078efcff */
[----:B------:R-:W-:-:S05]  /*1330*/  IMAD.MOV.U32 R32, RZ, RZ, 0x1 ;  /* 0x00000001ff207424 */ /* 0x000fca00078e00ff */
[----:B------:R-:W-:Y:S02]  /*1340*/  @!P2 DFMA R38, R38, 2, -R36 ;  /* 0x400000002626a82b */ /* 0x000fe40000000824 */
[----:B0-----:R-:W-:-:S08]  /*1350*/  DFMA R36, R32, -R26, 1 ;  /* 0x3ff000002024742b */ /* 0x001fd0000000081a */
[----:B------:R-:W-:Y:S01]  /*1360*/  DFMA R36, R36, R36, R36 ;  /* 0x000000242424722b */ /* 0x000fe20000000024 */
[----:B------:R-:W-:-:S07]  /*1370*/  @!P2 LOP3.LUT R31, R39, 0x7ff00000, RZ, 0xc0, !PT ;  /* 0x7ff00000271fa812 */ /* 0x000fce00078ec0ff */
[----:B------:R-:W-:-:S08]  /*1380*/  DFMA R32, R32, R36, R32 ;  /* 0x000000242020722b */ /* 0x000fd00000000020 */
[----:B------:R-:W-:-:S08]  /*1390*/  DFMA R40, R32, -R26, 1 ;  /* 0x3ff000002028742b */ /* 0x000fd0000000081a */
[----:B------:R-:W-:-:S08]  /*13a0*/  DFMA R40, R32, R40, R32 ;  /* 0x000000282028722b */ /* 0x000fd00000000020 */
[----:B------:R-:W-:-:S08]  /*13b0*/  DMUL R32, R40, R38 ;  /* 0x0000002628207228 */ /* 0x000fd00000000000 */
[----:B------:R-:W-:-:S08]  /*13c0*/  DFMA R36, R32, -R26, R38 ;  /* 0x8000001a2024722b */ /* 0x000fd00000000026 */
[----:B------:R-:W-:Y:S01]  /*13d0*/  DFMA R36, R40, R36, R32 ;  /* 0x000000242824722b */ /* 0x000fe20000000020 */
[----:B------:R-:W-:-:S05]  /*13e0*/  VIADD R32, R31, 0xffffffff ;  /* 0xffffffff1f207836 */ /* 0x000fca0000000000 */
[----:B------:R-:W-:Y:S01]  /*13f0*/  ISETP.GT.U32.AND P0, PT, R32, 0x7feffffe, PT ;  /* 0x7feffffe2000780c */ /* 0x000fe20003f04070 */
[----:B------:R-:W-:-:S05]  /*1400*/  VIADD R32, R6, 0xffffffff ;  /* 0xffffffff06207836 */ /* 0x000fca0000000000 */
[----:B------:R-:W-:-:S13]  /*1410*/  ISETP.GT.U32.OR P0, PT, R32, 0x7feffffe, P0 ;  /* 0x7feffffe2000780c */ /* 0x000fda0000704470 */
[----:B------:R-:W-:Y:S05]  /*1420*/  @P0 BRA `(.L_x_18) ;  /* 0x0000000000740947 */ /* 0x000fea0003800000 */
[----:B------:R-:W-:Y:S02]  /*1430*/  LOP3.LUT R6, R29, 0x7ff00000, RZ, 0xc0, !PT ;  /* 0x7ff000001d067812 */ /* 0x000fe400078ec0ff */
[----:B------:R-:W-:Y:S02]  /*1440*/  MOV R34, RZ ;  /* 0x000000ff00227202 */ /* 0x000fe40000000f00 */
[CC--:B------:R-:W-:Y:S02]  /*1450*/  VIADDMNMX R31, R2.reuse, -R6.reuse, 0xb9600000, !PT ;  /* 0xb9600000021f7446 */ /* 0x0c0fe40007800906 */
[----:B------:R-:W-:Y:S02]  /*1460*/  ISETP.GE.U32.AND P0, PT, R2, R6, PT ;  /* 0x000000060200720c */ /* 0x000fe40003f06070 */
[----:B------:R-:W-:Y:S02]  /*1470*/  VIMNMX R31, PT, PT, R31, 0x46a00000, PT ;  /* 0x46a000001f1f7848 */ /* 0x000fe40003fe0100 */
[----:B------:R-:W-:-:S05]  /*1480*/  SEL R0, R0, 0x63400000, !P0 ;  /* 0x6340000000007807 */ /* 0x000fca0004000000 */
[----:B------:R-:W-:-:S04]  /*1490*/  IMAD.IADD R0, R31, 0x1, -R0 ;  /* 0x000000011f007824 */ /* 0x000fc800078e0a00 */
[----:B------:R-:W-:-:S06]  /*14a0*/  VIADD R35, R0, 0x7fe00000 ;  /* 0x7fe0000000237836 */ /* 0x000fcc0000000000 */
[----:B------:R-:W-:-:S10]  /*14b0*/  DMUL R32, R36, R34 ;  /* 0x0000002224207228 */ /* 0x000fd40000000000 */
[----:B------:R-:W-:-:S13]  /*14c0*/  FSETP.GTU.AND P0, PT, |R33|, 1.469367938527859385e-39, PT ;  /* 0x001000002100780b */ /* 0x000fda0003f0c200 */
[----:B------:R-:W-:Y:S05]  /*14d0*/  @P0 BRA `(.L_x_19) ;  /* 0x0000000000a80947 */ /* 0x000fea0003800000 */
[----:B------:R-:W-:Y:S01]  /*14e0*/  DFMA R26, R36, -R26, R38 ;  /* 0x8000001a241a722b */ /* 0x000fe20000000026 */
[----:B------:R-:W-:-:S09]  /*14f0*/  IMAD.MOV.U32 R34, RZ, RZ, RZ ;  /* 0x000000ffff227224 */ /* 0x000fd200078e00ff */
[C---:B------:R-:W-:Y:S02]  /*1500*/  FSETP.NEU.AND P0, PT, R27.reuse, RZ, PT ;  /* 0x000000ff1b00720b */ /* 0x040fe40003f0d000 */
[----:B------:R-:W-:-:S04]  /*1510*/  LOP3.LUT R28, R27, 0x80000000, R29, 0x48, !PT ;  /* 0x800000001b1c7812 */ /* 0x000fc800078e481d */
[----:B------:R-:W-:-:S07]  /*1520*/  LOP3.LUT R35, R28, R35, RZ, 0xfc, !PT ;  /* 0x000000231c237212 */ /* 0x000fce00078efcff */
[----:B------:R-:W-:Y:S05]  /*1530*/  @!P0 BRA `(.L_x_19) ;  /* 0x0000000000908947 */ /* 0x000fea0003800000 */
[----:B------:R-:W-:Y:S01]  /*1540*/  IMAD.MOV R27, RZ, RZ, -R0 ;  /* 0x000000ffff1b7224 */ /* 0x000fe200078e0a00 */
[----:B------:R-:W-:Y:S01]  /*1550*/  IADD3 R0, PT, PT, -R0, -0x43300000, RZ ;  /* 0xbcd0000000007810 */ /* 0x000fe20007ffe1ff */
[----:B------:R-:W-:-:S06]  /*1560*/  IMAD.MOV.U32 R26, RZ, RZ, RZ ;  /* 0x000000ffff1a7224 */ /* 0x000fcc00078e00ff */
[----:B------:R-:W-:Y:S02]  /*1570*/  DFMA R26, R32, -R26, R36 ;  /* 0x8000001a201a722b */ /* 0x000fe40000000024 */
[----:B------:R-:W-:-:S08]  /*1580*/  DMUL.RP R36, R36, R34 ;  /* 0x0000002224247228 */ /* 0x000fd00000008000 */
[----:B------:R-:W-:Y:S02]  /*1590*/  FSETP.NEU.AND P0, PT, |R27|, R0, PT ;  /* 0x000000001b00720b */ /* 0x000fe40003f0d200 */
[----:B------:R-:W-:Y:S02]  /*15a0*/  LOP3.LUT R0, R37, R28, RZ, 0x3c, !PT ;  /* 0x0000001c25007212 */ /* 0x000fe400078e3cff */
[----:B------:R-:W-:Y:S02]  /*15b0*/  FSEL R2, R36, R32, !P0 ;  /* 0x0000002024027208 */ /* 0x000fe40004000000 */
[----:B------:R-:W-:-:S03]  /*15c0*/  FSEL R0, R0, R33, !P0 ;  /* 0x0000002100007208 */ /* 0x000fc60004000000 */
[----:B------:R-:W-:Y:S02]  /*15d0*/  IMAD.MOV.U32 R32, RZ, RZ, R2 ;  /* 0x000000ffff207224 */ /* 0x000fe400078e0002 */
[----:B------:R-:W-:Y:S01]  /*15e0*/  IMAD.MOV.U32 R33, RZ, RZ, R0 ;  /* 0x000000ffff217224 */ /* 0x000fe200078e0000 */
[----:B------:R-:W-:Y:S06]  /*15f0*/  BRA `(.L_x_19) ;  /* 0x0000000000607947 */ /* 0x000fec0003800000 */
.L_x_18:
[----:B------:R-:W-:-:S14]  /*1600*/  DSETP.NAN.AND P0, PT, R34, R34, PT ;  /* 0x000000222200722a */ /* 0x000fdc0003f08000 */
[----:B------:R-:W-:Y:S05]  /*1610*/  @P0 BRA `(.L_x_20) ;  /* 0x00000000004c0947 */ /* 0x000fea0003800000 */
[----:B------:R-:W-:-:S14]  /*1620*/  DSETP.NAN.AND P0, PT, R28, R28, PT ;  /* 0x0000001c1c00722a */ /* 0x000fdc0003f08000 */
[----:B------:R-:W-:Y:S05]  /*1630*/  @P0 BRA `(.L_x_21) ;  /* 0x0000000000340947 */ /* 0x000fea0003800000 */
[----:B------:R-:W-:Y:S01]  /*1640*/  ISETP.NE.AND P0, PT, R31, R6, PT ;  /* 0x000000061f00720c */ /* 0x000fe20003f05270 */
[----:B------:R-:W-:Y:S01]  /*1650*/  IMAD.MOV.U32 R32, RZ, RZ, 0x0 ;  /* 0x00000000ff207424 */ /* 0x000fe200078e00ff */
[----:B------:R-:W-:-:S11]  /*1660*/  MOV R33, 0xfff80000 ;  /* 0xfff8000000217802 */ /* 0x000fd60000000f00 */
[----:B------:R-:W-:Y:S05]  /*1670*/  @!P0 BRA `(.L_x_19) ;  /* 0x0000000000408947 */ /* 0x000fea0003800000 */
[----:B------:R-:W-:Y:S02]  /*1680*/  ISETP.NE.AND P0, PT, R31, 0x7ff00000, PT ;  /* 0x7ff000001f00780c */ /* 0x000fe40003f05270 */
[----:B------:R-:W-:Y:S02]  /*1690*/  LOP3.LUT R28, R35, 0x80000000, R29, 0x48, !PT ;  /* 0x80000000231c7812 */ /* 0x000fe400078e481d */
[----:B------:R-:W-:-:S13]  /*16a0*/  ISETP.EQ.OR P0, PT, R6, RZ, !P0 ;  /* 0x000000ff0600720c */ /* 0x000fda0004702670 */
[----:B------:R-:W-:Y:S01]  /*16b0*/  @P0 LOP3.LUT R0, R28, 0x7ff00000, RZ, 0xfc, !PT ;  /* 0x7ff000001c000812 */ /* 0x000fe200078efcff */
[----:B------:R-:W-:Y:S02]  /*16c0*/  @!P0 IMAD.MOV.U32 R32, RZ, RZ, RZ ;  /* 0x000000ffff208224 */ /* 0x000fe400078e00ff */
[----:B------:R-:W-:Y:S02]  /*16d0*/  @!P0 IMAD.MOV.U32 R33, RZ, RZ, R28 ;  /* 0x000000ffff218224 */ /* 0x000fe400078e001c */
[----:B------:R-:W-:Y:S02]  /*16e0*/  @P0 IMAD.MOV.U32 R32, RZ, RZ, RZ ;  /* 0x000000ffff200224 */ /* 0x000fe400078e00ff */
[----:B------:R-:W-:Y:S01]  /*16f0*/  @P0 IMAD.MOV.U32 R33, RZ, RZ, R0 ;  /* 0x000000ffff210224 */ /* 0x000fe200078e0000 */
[----:B------:R-:W-:Y:S06]  /*1700*/  BRA `(.L_x_19) ;  /* 0x00000000001c7947 */ /* 0x000fec0003800000 */
.L_x_21:
[----:B------:R-:W-:Y:S01]  /*1710*/  LOP3.LUT R0, R29, 0x80000, RZ, 0xfc, !PT ;  /* 0x000800001d007812 */ /* 0x000fe200078efcff */
[----:B------:R-:W-:-:S04]  /*1720*/  IMAD.MOV.U32 R32, RZ, RZ, R28 ;  /* 0x000000ffff207224 */ /* 0x000fc800078e001c */
[----:B------:R-:W-:Y:S01]  /*1730*/  IMAD.MOV.U32 R33, RZ, RZ, R0 ;  /* 0x000000ffff217224 */ /* 0x000fe200078e0000 */
[----:B------:R-:W-:Y:S06]  /*1740*/  BRA `(.L_x_19) ;  /* 0x00000000000c7947 */ /* 0x000fec0003800000 */
.L_x_20:
[----:B------:R-:W-:Y:S02]  /*1750*/  LOP3.LUT R0, R35, 0x80000, RZ, 0xfc, !PT ;  /* 0x0008000023007812 */ /* 0x000fe400078efcff */
[----:B------:R-:W-:-:S03]  /*1760*/  MOV R32, R34 ;  /* 0x0000002200207202 */ /* 0x000fc60000000f00 */
[----:B------:R-:W-:-:S07]  /*1770*/  IMAD.MOV.U32 R33, RZ, RZ, R0 ;  /* 0x000000ffff217224 */ /* 0x000fce00078e0000 */
.L_x_19:
[----:B------:R-:W-:Y:S05]  /*1780*/  BSYNC.RECONVERGENT B4 ;  /* 0x0000000000047941 */ /* 0x000fea0003800200 */
.L_x_17:
[----:B------:R-:W-:Y:S02]  /*1790*/  IMAD.MOV.U32 R26, RZ, RZ, R5 ;  /* 0x000000ffff1a7224 */ /* 0x000fe400078e0005 */
[----:B------:R-:W-:Y:S02]  /*17a0*/  IMAD.MOV.U32 R27, RZ, RZ, 0x0 ;  /* 0x00000000ff1b7424 */ /* 0x000fe400078e00ff */
[----:B------:R-:W-:Y:S02]  /*17b0*/  IMAD.MOV.U32 R2, RZ, RZ, R32 ;  /* 0x000000ffff027224 */ /* 0x000fe400078e0020 */
[----:B------:R-:W-:Y:S01]  /*17c0*/  IMAD.MOV.U32 R0, RZ, RZ, R33 ;  /* 0x000000ffff007224 */ /* 0x000fe200078e0021 */
[----:B------:R-:W-:Y:S06]  /*17d0*/  RET.REL.NODEC R26 `(_Z11get_gpu_alliPdP5stats) ;  /* 0xffffffe81a087950 */ /* 0x000fec0003c3ffff */
.L_x_22:
[----:B------:R-:W-:-:S00]  /*17e0*/  BRA `(.L_x_22) ;  /* 0xfffffffc00fc7947 */ /* 0x000fc0000383ffff */
[----:B------:R-:W-:-:S00]  /*17f0*/  NOP ;  /* 0x0000000000007918 */ /* 0x000fc00000000000 */
        /* <DEDUP_REMOVED lines=8> */
.L_x_69:


//--------------------- .text._Z11get_gpu_sumiPdS_ --------------------------
	.section	.text._Z11get_gpu_sumiPdS_,"ax",@progbits
	.align	128
        .global         _Z11get_gpu_sumiPdS_
        .type           _Z11get_gpu_sumiPdS_,@function
        .size           _Z11get_gpu_sumiPdS_,(.L_x_72 - _Z11get_gpu_sumiPdS_)
        .other          _Z11get_gpu_sumiPdS_,@"STO_CUDA_ENTRY STV_DEFAULT"
_Z11get_gpu_sumiPdS_:
.text._Z11get_gpu_sumiPdS_:
[----:B------:R-:W-:Y:S01]  /*0000*/  LDC R1, c[0x0][0x37c] ;  /* 0x0000df00ff017b82 */ /* 0x000fe20000000800 */
[----:B------:R-:W0:Y:S01]  /*0010*/  S2R R0, SR_TID.X ;  /* 0x0000000000007919 */ /* 0x000e220000002100 */
[----:B------:R-:W0:Y:S06]  /*0020*/  LDCU UR6, c[0x0][0x380] ;  /* 0x00007000ff0677ac */ /* 0x000e2c0008000800 */
[----:B------:R-:W1:Y:S01]  /*0030*/  LDC R5, c[0x0][0x360] ;  /* 0x0000d800ff057b82 */ /* 0x000e620000000800 */
[----:B------:R-:W-:Y:S01]  /*0040*/  BSSY.RECONVERGENT B0, `(.L_x_23) ;  /* 0x0000047000007945 */ /* 0x000fe20003800200 */
[----:B------:R-:W-:Y:S01]  /*0050*/  CS2R R6, SRZ ;  /* 0x0000000000067805 */ /* 0x000fe2000001ff00 */
[----:B------:R-:W2:Y:S01]  /*0060*/  LDCU.64 UR4, c[0x0][0x358] ;  /* 0x00006b00ff0477ac */ /* 0x000ea20008000a00 */
[----:B0-----:R-:W-:-:S13]  /*0070*/  ISETP.GE.AND P0, PT, R0, UR6, PT ;  /* 0x0000000600007c0c */ /* 0x001fda000bf06270 */
[----:B--2---:R-:W-:Y:S05]  /*0080*/  @P0 BRA `(.L_x_24) ;  /* 0x0000000400080947 */ /* 0x004fea0003800000 */
[----:B-1----:R-:W0:Y:S01]  /*0090*/  I2F.U32.RP R8, R5 ;  /* 0x0000000500087306 */ /* 0x002e220000209000 */
[----:B------:R-:W-:Y:S01]  /*00a0*/  IADD3 R4, PT, PT, R0, R5, RZ ;  /* 0x0000000500047210 */ /* 0x000fe20007ffe0ff */
[----:B------:R-:W-:Y:S01]  /*00b0*/  BSSY.RECONVERGENT B1, `(.L_x_25) ;  /* 0x000002c000017945 */ /* 0x000fe20003800200 */
[----:B------:R-:W-:Y:S01]  /*00c0*/  ISETP.NE.U32.AND P2, PT, R5, RZ, PT ;  /* 0x000000ff0500720c */ /* 0x000fe20003f45070 */
[----:B------:R-:W-:Y:S01]  /*00d0*/  IMAD.MOV.U32 R16, RZ, RZ, R0 ;  /* 0x000000ffff107224 */ /* 0x000fe200078e0000 */
[C---:B------:R-:W-:Y:S02]  /*00e0*/  ISETP.GE.U32.AND P0, PT, R4.reuse, UR6, PT ;  /* 0x0000000604007c0c */ /* 0x040fe4000bf06070 */
[----:B------:R-:W-:Y:S01]  /*00f0*/  VIMNMX.U32 R7, PT, PT, R4, UR6, !PT ;  /* 0x0000000604077c48 */ /* 0x000fe2000ffe0000 */
[----:B0-----:R-:W0:Y:S02]  /*0100*/  MUFU.RCP R8, R8 ;  /* 0x0000000800087308 */ /* 0x001e240000001000 */
[----:B0-----:R-:W-:-:S06]  /*0110*/  VIADD R2, R8, 0xffffffe ;  /* 0x0ffffffe08027836 */ /* 0x001fcc0000000000 */
[----:B------:R0:W1:Y:S02]  /*0120*/  F2I.FTZ.U32.TRUNC.NTZ R3, R2 ;  /* 0x0000000200037305 */ /* 0x000064000021f000 */
[----:B0-----:R-:W-:Y:S02]  /*0130*/  IMAD.MOV.U32 R2, RZ, RZ, RZ ;  /* 0x000000ffff027224 */ /* 0x001fe400078e00ff */
[----:B-1----:R-:W-:-:S04]  /*0140*/  IMAD.MOV R6, RZ, RZ, -R3 ;  /* 0x000000ffff067224 */ /* 0x002fc800078e0a03 */
[----:B------:R-:W-:Y:S01]  /*0150*/  IMAD R9, R6, R5, RZ ;  /* 0x0000000506097224 */ /* 0x000fe200078e02ff */
[----:B------:R-:W-:-:S03]  /*0160*/  SEL R6, RZ, 0x1, P0 ;  /* 0x00000001ff067807 */ /* 0x000fc60000000000 */
[----:B------:R-:W-:Y:S01]  /*0170*/  IMAD.HI.U32 R3, R3, R9, R2 ;  /* 0x0000000903037227 */ /* 0x000fe200078e0002 */
[----:B------:R-:W-:-:S05]  /*0180*/  IADD3 R4, PT, PT, R7, -R4, -R6 ;  /* 0x8000000407047210 */ /* 0x000fca0007ffe806 */
[----:B------:R-:W-:-:S04]  /*0190*/  IMAD.HI.U32 R7, R3, R4, RZ ;  /* 0x0000000403077227 */ /* 0x000fc800078e00ff */
[----:B------:R-:W-:-:S04]  /*01a0*/  IMAD.MOV R2, RZ, RZ, -R7 ;  /* 0x000000ffff027224 */ /* 0x000fc800078e0a07 */
[----:B------:R-:W-:Y:S02]  /*01b0*/  IMAD R4, R5, R2, R4 ;  /* 0x0000000205047224 */ /* 0x000fe400078e0204 */
[----:B------:R-:W0:Y:S03]  /*01c0*/  LDC.64 R2, c[0x0][0x388] ;  /* 0x0000e200ff027b82 */ /* 0x000e260000000a00 */
[----:B------:R-:W-:-:S13]  /*01d0*/  ISETP.GE.U32.AND P0, PT, R4, R5, PT ;  /* 0x000000050400720c */ /* 0x000fda0003f06070 */
[----:B------:R-:W-:Y:S01]  /*01e0*/  @P0 IADD3 R4, PT, PT, R4, -R5, RZ ;  /* 0x8000000504040210 */ /* 0x000fe20007ffe0ff */
[----:B------:R-:W-:-:S03]  /*01f0*/  @P0 VIADD R7, R7, 0x1 ;  /* 0x0000000107070836 */ /* 0x000fc60000000000 */
[----:B------:R-:W-:-:S13]  /*0200*/  ISETP.GE.U32.AND P1, PT, R4, R5, PT ;  /* 0x000000050400720c */ /* 0x000fda0003f26070 */
[----:B------:R-:W-:Y:S01]  /*0210*/  @P1 VIADD R7, R7, 0x1 ;  /* 0x0000000107071836 */ /* 0x000fe20000000000 */
[----:B------:R-:W-:-:S04]  /*0220*/  @!P2 LOP3.LUT R7, RZ, R5, RZ, 0x33, !PT ;  /* 0x00000005ff07a212 */ /* 0x000fc800078e33ff */
[----:B------:R-:W-:-:S04]  /*0230*/  IADD3 R4, PT, PT, R6, R7, RZ ;  /* 0x0000000706047210 */ /* 0x000fc80007ffe0ff */
[C---:B------:R-:W-:Y:S02]  /*0240*/  LOP3.LUT R6, R4.reuse, 0x3, RZ, 0xc0, !PT ;  /* 0x0000000304067812 */ /* 0x040fe400078ec0ff */
[----:B------:R-:W-:Y:S02]  /*0250*/  ISETP.GE.U32.AND P1, PT, R4, 0x3, PT ;  /* 0x000000030400780c */ /* 0x000fe40003f26070 */
[----:B------:R-:W-:Y:S02]  /*0260*/  ISETP.NE.AND P0, PT, R6, 0x3, PT ;  /* 0x000000030600780c */ /* 0x000fe40003f05270 */
[----:B------:R-:W-:-:S11]  /*0270*/  CS2R R6, SRZ ;  /* 0x0000000000067805 */ /* 0x000fd6000001ff00 */
[----:B0-----:R-:W-:Y:S05]  /*0280*/  @!P0 BRA `(.L_x_26) ;  /* 0x0000000000388947 */ /* 0x001fea0003800000 */
[----:B------:R-:W0:Y:S01]  /*0290*/  LDC.64 R8, c[0x0][0x388] ;  /* 0x0000e200ff087b82 */ /* 0x000e220000000a00 */
[----:B------:R-:W-:Y:S01]  /*02a0*/  VIADD R4, R4, 0x1 ;  /* 0x0000000104047836 */ /* 0x000fe20000000000 */
[----:B------:R-:W-:Y:S02]  /*02b0*/  MOV R16, R0 ;  /* 0x0000000000107202 */ /* 0x000fe40000000f00 */
[----:B------:R-:W-:Y:S02]  /*02c0*/  CS2R R6, SRZ ;  /* 0x0000000000067805 */ /* 0x000fe4000001ff00 */
[----:B------:R-:W-:-:S05]  /*02d0*/  LOP3.LUT R4, R4, 0x3, RZ, 0xc0, !PT ;  /* 0x0000000304047812 */ /* 0x000fca00078ec0ff */
[----:B------:R-:W-:Y:S02]  /*02e0*/  IMAD.MOV R4, RZ, RZ, -R4 ;  /* 0x000000ffff047224 */ /* 0x000fe400078e0a04 */
[----:B0-----:R-:W-:-:S07]  /*02f0*/  IMAD.WIDE.U32 R8, R0, 0x8, R8 ;  /* 0x0000000800087825 */ /* 0x001fce00078e0008 */
.L_x_27:
[----:B------:R0:W2:Y:S01]  /*0300*/  LDG.E.64 R10, desc[UR4][R8.64] ;  /* 0x00000004080a7981 */ /* 0x0000a2000c1e1b00 */
[----:B------:R-:W-:Y:S01]  /*0310*/  VIADD R4, R4, 0x1 ;  /* 0x0000000104047836 */ /* 0x000fe20000000000 */
[----:B------:R-:W-:-:S04]  /*0320*/  IADD3 R16, PT, PT, R5, R16, RZ ;  /* 0x0000001005107210 */ /* 0x000fc80007ffe0ff */
[----:B------:R-:W-:Y:S01]  /*0330*/  ISETP.NE.AND P0, PT, R4, RZ, PT ;  /* 0x000000ff0400720c */ /* 0x000fe20003f05270 */
[----:B0-----:R-:W-:Y:S01]  /*0340*/  IMAD.WIDE.U32 R8, R5, 0x8, R8 ;  /* 0x0000000805087825 */ /* 0x001fe200078e0008 */
[----:B--2---:R-:W-:-:S11]  /*0350*/  DADD R6, R10, R6 ;  /* 0x000000000a067229 */ /* 0x004fd60000000006 */
[----:B------:R-:W-:Y:S05]  /*0360*/  @P0 BRA `(.L_x_27) ;  /* 0xfffffffc00e40947 */ /* 0x000fea000383ffff */
.L_x_26:
[----:B------:R-:W-:Y:S05]  /*0370*/  BSYNC.RECONVERGENT B1 ;  /* 0x0000000000017941 */ /* 0x000fea0003800200 */
.L_x_25:
[----:B------:R-:W-:Y:S05]  /*0380*/  @!P1 BRA `(.L_x_24) ;  /* 0x0000000000489947 */ /* 0x000fea0003800000 */
.L_x_28:
[----:B------:R-:W-:-:S04]  /*0390*/  IMAD.WIDE.U32 R8, R16, 0x8, R2 ;  /* 0x0000000810087825 */ /* 0x000fc800078e0002 */
[----:B------:R-:W-:Y:S02]  /*03a0*/  IMAD.IADD R4, R5, 0x1, R16 ;  /* 0x0000000105047824 */ /* 0x000fe400078e0210 */
[----:B------:R-:W2:Y:S02]  /*03b0*/  LDG.E.64 R8, desc[UR4][R8.64] ;  /* 0x0000000408087981 */ /* 0x000ea4000c1e1b00 */
[C---:B------:R-:W-:Y:S01]  /*03c0*/  IMAD.WIDE.U32 R10, R4.reuse, 0x8, R2 ;  /* 0x00000008040a7825 */ /* 0x040fe200078e0002 */
[----:B------:R-:W-:-:S05]  /*03d0*/  IADD3 R4, PT, PT, R4, R5, RZ ;  /* 0x0000000504047210 */ /* 0x000fca0007ffe0ff */
[----:B------:R-:W3:Y:S01]  /*03e0*/  LDG.E.64 R10, desc[UR4][R10.64] ;  /* 0x000000040a0a7981 */ /* 0x000ee2000c1e1b00 */
[----:B------:R-:W-:-:S04]  /*03f0*/  IMAD.WIDE.U32 R12, R4, 0x8, R2 ;  /* 0x00000008040c7825 */ /* 0x000fc800078e0002 */
[----:B------:R-:W-:Y:S02]  /*0400*/  IMAD.IADD R4, R4, 0x1, R5 ;  /* 0x0000000104047824 */ /* 0x000fe400078e0205 */
[----:B------:R-:W4:Y:S02]  /*0410*/  LDG.E.64 R12, desc[UR4][R12.64] ;  /* 0x000000040c0c7981 */ /* 0x000f24000c1e1b00 */
[----:B------:R-:W-:-:S06]  /*0420*/  IMAD.WIDE.U32 R14, R4, 0x8, R2 ;  /* 0x00000008040e7825 */ /* 0x000fcc00078e0002 */
[----:B------:R-:W5:Y:S01]  /*0430*/  LDG.E.64 R14, desc[UR4][R14.64] ;  /* 0x000000040e0e7981 */ /* 0x000f62000c1e1b00 */
[----:B------:R-:W-:-:S04]  /*0440*/  IADD3 R16, PT, PT, R4, R5, RZ ;  /* 0x0000000504107210 */ /* 0x000fc80007ffe0ff */
[----:B------:R-:W-:Y:S01]  /*0450*/  ISETP.GE.AND P0, PT, R16, UR6, PT ;  /* 0x0000000610007c0c */ /* 0x000fe2000bf06270 */
[----:B--2---:R-:W-:-:S08]  /*0460*/  DADD R6, R8, R6 ;  /* 0x0000000008067229 */ /* 0x004fd00000000006 */
[----:B---3--:R-:W-:-:S08]  /*0470*/  DADD R6, R6, R10 ;  /* 0x0000000006067229 */ /* 0x008fd0000000000a */
[----:B----4-:R-:W-:-:S08]  /*0480*/  DADD R6, R6, R12 ;  /* 0x0000000006067229 */ /* 0x010fd0000000000c */
[----:B-----5:R-:W-:Y:S01]  /*0490*/  DADD R6, R6, R14 ;  /* 0x0000000006067229 */ /* 0x020fe2000000000e */
[----:B------:R-:W-:Y:S10]  /*04a0*/  @!P0 BRA `(.L_x_28) ;  /* 0xfffffffc00b88947 */ /* 0x000ff4000383ffff */
.L_x_24:
[----:B------:R-:W-:Y:S05]  /*04b0*/  BSYNC.RECONVERGENT B0 ;  /* 0x0000000000007941 */ /* 0x000fea0003800200 */
.L_x_23:
[----:B------:R-:W0:Y:S02]  /*04c0*/  LDC.64 R2, c[0x0][0x390] ;  /* 0x0000e400ff027b82 */ /* 0x000e240000000a00 */
[----:B0-----:R-:W-:-:S05]  /*04d0*/  IMAD.WIDE.U32 R2, R0, 0x8, R2 ;  /* 0x0000000800027825 */ /* 0x001fca00078e0002 */
[----:B------:R-:W-:Y:S01]  /*04e0*/  STG.E.64 desc[UR4][R2.64], R6 ;  /* 0x0000000602007986 */ /* 0x000fe2000c101b04 */
[----:B------:R-:W-:Y:S05]  /*04f0*/  EXIT ;  /* 0x000000000000794d */ /* 0x000fea0003800000 */
.L_x_29:
        /* <DEDUP_REMOVED lines=16> */
.L_x_72:


//--------------------- .text._Z14get_gpu_stddeviPdS_ --------------------------
	.section	.text._Z14get_gpu_stddeviPdS_,"ax",@progbits
	.align	128
        .global         _Z14get_gpu_stddeviPdS_
        .type           _Z14get_gpu_stddeviPdS_,@function
        .size           _Z14get_gpu_stddeviPdS_,(.L_x_70 - _Z14get_gpu_stddeviPdS_)
        .other          _Z14get_gpu_stddeviPdS_,@"STO_CUDA_ENTRY STV_DEFAULT"
_Z14get_gpu_stddeviPdS_:
.text._Z14get_gpu_stddeviPdS_:
[----:B------:R-:W-:Y:S01]  /*0000*/  LDC R1, c[0x0][0x37c] ;  /* 0x0000df00ff017b82 */ /* 0x000fe20000000800 */
[----:B------:R-:W0:Y:S07]  /*0010*/  S2R R2, SR_TID.X ;  /* 0x0000000000027919 */ /* 0x000e2e0000002100 */
[----:B------:R-:W0:Y:S01]  /*0020*/  LDC R3, c[0x0][0x360] ;  /* 0x0000d800ff037b82 */ /* 0x000e220000000800 */
[----:B------:R-:W1:Y:S01]  /*0030*/  LDCU UR6, c[0x0][0x380] ;  /* 0x00007000ff0677ac */ /* 0x000e620008000800 */
[----:B------:R-:W-:Y:S01]  /*0040*/  BSSY.RECONVERGENT B0, `(.L_x_30) ;  /* 0x00000e1000007945 */ /* 0x000fe20003800200 */
[----:B------:R-:W-:Y:S01]  /*0050*/  CS2R R10, SRZ ;  /* 0x00000000000a7805 */ /* 0x000fe2000001ff00 */
[----:B------:R-:W2:Y:S01]  /*0060*/  LDCU.64 UR4, c[0x0][0x358] ;  /* 0x00006b00ff0477ac */ /* 0x000ea20008000a00 */
[----:B------:R-:W3:Y:S01]  /*0070*/  LDCU UR7, c[0x0][0x380] ;  /* 0x00007000ff0777ac */ /* 0x000ee20008000800 */
[----:B0-----:R-:W-:-:S05]  /*0080*/  IMAD.IADD R7, R2, 0x1, R3 ;  /* 0x0000000102077824 */ /* 0x001fca00078e0203 */
[----:B-1----:R-:W-:-:S13]  /*0090*/  ISETP.GE.AND P0, PT, R7, UR6, PT ;  /* 0x0000000607007c0c */ /* 0x002fda000bf06270 */
[----:B--23--:R-:W-:Y:S05]  /*00a0*/  @P0 BRA `(.L_x_31) ;  /* 0x0000000c00680947 */ /* 0x00cfea0003800000 */
[----:B------:R-:W0:Y:S02]  /*00b0*/  LDC.64 R8, c[0x0][0x388] ;  /* 0x0000e200ff087b82 */ /* 0x000e240000000a00 */
[----:B0-----:R-:W-:-:S04]  /*00c0*/  LEA R20, P0, R2, R8, 0x3 ;  /* 0x0000000802147211 */ /* 0x001fc800078018ff */
[----:B------:R-:W-:-:S06]  /*00d0*/  LEA.HI.X R21, R2, R9, RZ, 0x3, P0 ;  /* 0x0000000902157211 */ /* 0x000fcc00000f1cff */
[----:B------:R-:W5:Y:S01]  /*00e0*/  LDG.E.64 R20, desc[UR4][R20.64] ;  /* 0x0000000414147981 */ /* 0x000f62000c1e1b00 */
[----:B------:R-:W0:Y:S01]  /*00f0*/  I2F.U32.RP R6, R3 ;  /* 0x0000000300067306 */ /* 0x000e220000209000 */
[----:B------:R-:W-:Y:S01]  /*0100*/  VIADDMNMX.U32 R11, R7, R3, UR6, !PT ;  /* 0x00000006070b7e46 */ /* 0x000fe2000f800003 */
[C---:B------:R-:W-:Y:S01]  /*0110*/  IMAD.SHL.U32 R0, R3.reuse, 0x2, RZ ;  /* 0x0000000203007824 */ /* 0x040fe200078e00ff */
[----:B------:R-:W-:Y:S01]  /*0120*/  ISETP.NE.U32.AND P2, PT, R3, RZ, PT ;  /* 0x000000ff0300720c */ /* 0x000fe20003f45070 */
[----:B------:R-:W-:Y:S02]  /*0130*/  BSSY.RECONVERGENT B1, `(.L_x_32) ;  /* 0x0000049000017945 */ /* 0x000fe40003800200 */
[----:B------:R-:W-:-:S05]  /*0140*/  IMAD.IADD R11, R11, 0x1, -R2 ;  /* 0x000000010b0b7824 */ /* 0x000fca00078e0a02 */
[----:B------:R-:W-:Y:S01]  /*0150*/  ISETP.NE.AND P0, PT, R11, R0, PT ;  /* 0x000000000b00720c */ /* 0x000fe20003f05270 */
[----:B0-----:R-:W0:Y:S02]  /*0160*/  MUFU.RCP R6, R6 ;  /* 0x0000000600067308 */ /* 0x001e240000001000 */
[----:B0-----:R-:W-:Y:S01]  /*0170*/  VIADD R4, R6, 0xffffffe ;  /* 0x0ffffffe06047836 */ /* 0x001fe20000000000 */
[----:B------:R-:W-:-:S05]  /*0180*/  SEL R6, RZ, 0x1, !P0 ;  /* 0x00000001ff067807 */ /* 0x000fca0004000000 */
[----:B------:R0:W1:Y:S01]  /*0190*/  F2I.FTZ.U32.TRUNC.NTZ R5, R4 ;  /* 0x0000000400057305 */ /* 0x000062000021f000 */
[----:B------:R-:W-:Y:S01]  /*01a0*/  IADD3 R0, PT, PT, R11, -R0, -R6 ;  /* 0x800000000b007210 */ /* 0x000fe20007ffe806 */
[----:B0-----:R-:W-:Y:S02]  /*01b0*/  HFMA2 R4, -RZ, RZ, 0, 0 ;  /* 0x00000000ff047431 */ /* 0x001fe400000001ff */
[----:B-1----:R-:W-:-:S04]  /*01c0*/  IMAD.MOV R10, RZ, RZ, -R5 ;  /* 0x000000ffff0a7224 */ /* 0x002fc800078e0a05 */
[----:B------:R-:W-:Y:S01]  /*01d0*/  IMAD R13, R10, R3, RZ ;  /* 0x000000030a0d7224 */ /* 0x000fe200078e02ff */
[----:B------:R-:W-:-:S03]  /*01e0*/  CS2R R10, SRZ ;  /* 0x00000000000a7805 */ /* 0x000fc6000001ff00 */
[----:B------:R-:W-:-:S06]  /*01f0*/  IMAD.HI.U32 R5, R5, R13, R4 ;  /* 0x0000000d05057227 */ /* 0x000fcc00078e0004 */
        /* <DEDUP_REMOVED lines=9> */
[----:B------:R-:W-:-:S05]  /*0290*/  IMAD.IADD R4, R6, 0x1, R5 ;  /* 0x0000000106047824 */ /* 0x000fca00078e0205 */
[----:B------:R-:W-:-:S04]  /*02a0*/  LOP3.LUT R0, R4, 0x3, RZ, 0xc0, !PT ;  /* 0x0000000304007812 */ /* 0x000fc800078ec0ff */
[----:B------:R-:W-:-:S13]  /*02b0*/  ISETP.NE.AND P0, PT, R0, 0x3, PT ;  /* 0x000000030000780c */ /* 0x000fda0003f05270 */
[----:B------:R-:W-:Y:S05]  /*02c0*/  @!P0 BRA `(.L_x_33) ;  /* 0x0000000000bc8947 */ /* 0x000fea0003800000 */
[----:B------:R-:W-:Y:S01]  /*02d0*/  IADD3 R19, P0, PT, R2, R3, RZ ;  /* 0x0000000302137210 */ /* 0x000fe20007f1e0ff */
[----:B------:R-:W-:Y:S01]  /*02e0*/  BSSY.RECONVERGENT B2, `(.L_x_34) ;  /* 0x000002c000027945 */ /* 0x000fe20003800200 */
[----:B------:R-:W-:Y:S01]  /*02f0*/  IADD3 R0, PT, PT, R4, 0x1, RZ ;  /* 0x0000000104007810 */ /* 0x000fe20007ffe0ff */
[----:B------:R-:W-:Y:S01]  /*0300*/  VIADD R12, R7, 0x1 ;  /* 0x00000001070c7836 */ /* 0x000fe20000000000 */
[C---:B------:R-:W-:Y:S01]  /*0310*/  LEA R18, P1, R19.reuse, R8, 0x3 ;  /* 0x0000000813127211 */ /* 0x040fe200078218ff */
[----:B------:R-:W-:Y:S01]  /*0320*/  IMAD.X R6, RZ, RZ, RZ, P0 ;  /* 0x000000ffff067224 */ /* 0x000fe200000e06ff */
[----:B------:R-:W-:Y:S02]  /*0330*/  LOP3.LUT R0, R0, 0x3, RZ, 0xc0, !PT ;  /* 0x0000000300007812 */ /* 0x000fe400078ec0ff */
[----:B------:R-:W-:Y:S02]  /*0340*/  CS2R R10, SRZ ;  /* 0x00000000000a7805 */ /* 0x000fe4000001ff00 */
[----:B------:R-:W-:Y:S01]  /*0350*/  LEA.HI.X R19, R19, R9, R6, 0x3, P1 ;  /* 0x0000000913137211 */ /* 0x000fe200008f1c06 */
[----:B------:R-:W-:-:S07]  /*0360*/  IMAD.MOV R7, RZ, RZ, -R0 ;  /* 0x000000ffff077224 */ /* 0x000fce00078e0a00 */
.L_x_37:
        /* <DEDUP_REMOVED lines=10> */
[----:B--2--5:R-:W-:-:S08]  /*0410*/  DADD R14, R16, -R20 ;  /* 0x00000000100e7229 */ /* 0x024fd00000000814 */
[----:B------:R-:W-:Y:S02]  /*0420*/  DMUL R24, R14, R8 ;  /* 0x000000080e187228 */ /* 0x000fe40000000000 */
[----:B------:R-:W-:-:S06]  /*0430*/  FSETP.GEU.AND P1, PT, |R15|, 6.5827683646048100446e-37, PT ;  /* 0x036000000f00780b */ /* 0x000fcc0003f2e200 */
[----:B------:R-:W-:-:S08]  /*0440*/  DFMA R26, -R22, R24, R14 ;  /* 0x00000018161a722b */ /* 0x000fd0000000010e */
        /* <DEDUP_REMOVED lines=9> */
[----:B------:R-:W-:Y:S05]  /*04e0*/  CALL.REL.NOINC `($__internal_1_$__cuda_sm20_div_rn_f64_full) ;  /* 0x0000000800707944 */ /* 0x000fea0003c00000 */
[----:B------:R-:W-:Y:S02]  /*04f0*/  IMAD.MOV.U32 R8, RZ, RZ, R6 ;  /* 0x000000ffff087224 */ /* 0x000fe400078e0006 */
[----:B------:R-:W-:-:S07]  /*0500*/  IMAD.MOV.U32 R9, RZ, RZ, R5 ;  /* 0x000000ffff097224 */ /* 0x000fce00078e0005 */
.L_x_36:
[----:B------:R-:W-:Y:S05]  /*0510*/  BSYNC.RECONVERGENT B3 ;  /* 0x0000000000037941 */ /* 0x000fea0003800200 */
.L_x_35:
[----:B------:R-:W-:Y:S01]  /*0520*/  VIADD R7, R7, 0x1 ;  /* 0x0000000107077836 */ /* 0x000fe20000000000 */
[----:B------:R-:W-:Y:S01]  /*0530*/  DADD R20, R8, R20 ;  /* 0x0000000008147229 */ /* 0x000fe20000000014 */
[C---:B------:R-:W-:Y:S01]  /*0540*/  IMAD.WIDE.U32 R18, R3.reuse, 0x8, R18 ;  /* 0x0000000803127825 */ /* 0x040fe200078e0012 */
[----:B------:R-:W-:Y:S02]  /*0550*/  IADD3 R12, PT, PT, R3, R12, RZ ;  /* 0x0000000c030c7210 */ /* 0x000fe40007ffe0ff */
[----:B------:R-:W-:-:S04]  /*0560*/  ISETP.NE.AND P0, PT, R7, RZ, PT ;  /* 0x000000ff0700720c */ /* 0x000fc80003f05270 */
[----:B------:R-:W-:-:S08]  /*0570*/  DADD R16, R16, -R20 ;  /* 0x0000000010107229 */ /* 0x000fd00000000814 */
[----:B------:R-:W-:Y:S01]  /*0580*/  DFMA R10, R14, R16, R10 ;  /* 0x000000100e0a722b */ /* 0x000fe2000000000a */
[----:B------:R-:W-:Y:S10]  /*0590*/  @P0 BRA `(.L_x_37) ;  /* 0xfffffffc00740947 */ /* 0x000ff4000383ffff */
[----:B------:R-:W-:Y:S05]  /*05a0*/  BSYNC.RECONVERGENT B2 ;  /* 0x0000000000027941 */ /* 0x000fea0003800200 */
.L_x_34:
[----:B------:R-:W-:-:S07]  /*05b0*/  VIADD R7, R12, 0xffffffff ;  /* 0xffffffff0c077836 */ /* 0x000fce0000000000 */
.L_x_33:
[----:B------:R-:W-:Y:S05]  /*05c0*/  BSYNC.RECONVERGENT B1 ;  /* 0x0000000000017941 */ /* 0x000fea0003800200 */
.L_x_32:
[----:B------:R-:W0:Y:S01]  /*05d0*/  LDC.64 R12, c[0x0][0x388] ;  /* 0x0000e200ff0c7b82 */ /* 0x000e220000000a00 */
[----:B------:R-:W-:-:S13]  /*05e0*/  ISETP.GE.U32.AND P0, PT, R4, 0x3, PT ;  /* 0x000000030400780c */ /* 0x000fda0003f06070 */
[----:B------:R-:W-:Y:S05]  /*05f0*/  @!P0 BRA `(.L_x_31) ;  /* 0x0000000800148947 */ /* 0x000fea0003800000 */
.L_x_46:
        /* <DEDUP_REMOVED lines=28> */
.L_x_39:
[----:B------:R-:W-:Y:S05]  /*07c0*/  BSYNC.RECONVERGENT B1 ;  /* 0x0000000000017941 */ /* 0x000fea0003800200 */
.L_x_38:
[----:B------:R-:W-:-:S04]  /*07d0*/  IMAD.IADD R7, R3, 0x1, R7 ;  /* 0x0000000103077824 */ /* 0x000fc800078e0207 */
[----:B------:R-:W-:-:S06]  /*07e0*/  IMAD.WIDE.U32 R18, R7, 0x8, R12 ;  /* 0x0000000807127825 */ /* 0x000fcc00078e000c */
[----:B------:R-:W2:Y:S01]  /*07f0*/  LDG.E.64 R18, desc[UR4][R18.64] ;  /* 0x0000000412127981 */ /* 0x000ea2000c1e1b00 */
[----:B------:R-:W-:Y:S01]  /*0800*/  IMAD.IADD R4, R4, 0x1, R3 ;  /* 0x0000000104047824 */ /* 0x000fe200078e0203 */
[----:B------:R-:W-:Y:S01]  /*0810*/  MOV R22, 0x1 ;  /* 0x0000000100167802 */ /* 0x000fe20000000f00 */
[----:B------:R-:W-:Y:S01]  /*0820*/  DADD R20, R8, R20 ;  /* 0x0000000008147229 */ /* 0x000fe20000000014 */
[----:B------:R-:W-:Y:S01]  /*0830*/  BSSY.RECONVERGENT B1, `(.L_x_40) ;  /* 0x000001a000017945 */ /* 0x000fe20003800200 */
[----:B------:R-:W0:Y:S06]  /*0840*/  I2F.F64.U32 R24, R4 ;  /* 0x0000000400187312 */ /* 0x000e2c0000201800 */
        /* <DEDUP_REMOVED lines=8> */
[----:B--2---:R-:W-:-:S08]  /*08d0*/  DADD R22, -R20, R18 ;  /* 0x0000000014167229 */ /* 0x004fd00000000112 */
        /* <DEDUP_REMOVED lines=8> */
[----:B------:R-:W-:Y:S01]  /*0960*/  MOV R0, 0x9b0 ;  /* 0x000009b000007802 */ /* 0x000fe20000000f00 */
[----:B------:R-:W-:Y:S02]  /*0970*/  IMAD.MOV.U32 R6, RZ, RZ, R25 ;  /* 0x000000ffff067224 */ /* 0x000fe400078e0019 */
[----:B------:R-:W-:Y:S02]  /*0980*/  IMAD.MOV.U32 R8, RZ, RZ, R22 ;  /* 0x000000ffff087224 */ /* 0x000fe400078e0016 */
[----:B------:R-:W-:-:S07]  /*0990*/  IMAD.MOV.U32 R5, RZ, RZ, R23 ;  /* 0x000000ffff057224 */ /* 0x000fce00078e0017 */
[----:B------:R-:W-:Y:S05]  /*09a0*/  CALL.REL.NOINC `($__internal_1_$__cuda_sm20_div_rn_f64_full) ;  /* 0x0000000400407944 */ /* 0x000fea0003c00000 */
[----:B------:R-:W-:Y:S01]  /*09b0*/  IMAD.MOV.U32 R8, RZ, RZ, R6 ;  /* 0x000000ffff087224 */ /* 0x000fe200078e0006 */
[----:B------:R-:W-:-:S07]  /*09c0*/  MOV R9, R5 ;  /* 0x0000000500097202 */ /* 0x000fce0000000f00 */
.L_x_41:
[----:B------:R-:W-:Y:S05]  /*09d0*/  BSYNC.RECONVERGENT B1 ;  /* 0x0000000000017941 */ /* 0x000fea0003800200 */
.L_x_40:
        /* <DEDUP_REMOVED lines=32> */
.L_x_43:
[----:B------:R-:W-:Y:S05]  /*0be0*/  BSYNC.RECONVERGENT B1 ;  /* 0x0000000000017941 */ /* 0x000fea0003800200 */
.L_x_42:
[----:B------:R-:W-:-:S04]  /*0bf0*/  IMAD.IADD R7, R7, 0x1, R3 ;  /* 0x0000000107077824 */ /* 0x000fc800078e0203 */
[----:B------:R-:W-:-:S06]  /*0c00*/  IMAD.WIDE.U32 R10, R7, 0x8, R12 ;  /* 0x00000008070a7825 */ /* 0x000fcc00078e000c */
[----:B------:R-:W2:Y:S01]  /*0c10*/  LDG.E.64 R10, desc[UR4][R10.64] ;  /* 0x000000040a0a7981 */ /* 0x000ea2000c1e1b00 */
[----:B------:R-:W-:Y:S01]  /*0c20*/  IMAD.IADD R24, R4, 0x1, R3 ;  /* 0x0000000104187824 */ /* 0x000fe200078e0203 */
[----:B------:R-:W-:Y:S01]  /*0c30*/  MOV R4, 0x1 ;  /* 0x0000000100047802 */ /* 0x000fe20000000f00 */
[----:B------:R-:W-:Y:S01]  /*0c40*/  DADD R20, R20, R8 ;  /* 0x0000000014147229 */ /* 0x000fe20000000008 */
[----:B------:R-:W-:Y:S03]  /*0c50*/  BSSY.RECONVERGENT B1, `(.L_x_44) ;  /* 0x0000019000017945 */ /* 0x000fe60003800200 */
[----:B------:R-:W0:Y:S04]  /*0c60*/  I2F.F64.U32 R24, R24 ;  /* 0x0000001800187312 */ /* 0x000e280000201800 */
        /* <DEDUP_REMOVED lines=22> */
[----:B------:R-:W-:-:S07]  /*0dd0*/  IMAD.MOV.U32 R4, RZ, RZ, R6 ;  /* 0x000000ffff047224 */ /* 0x000fce00078e0006 */
.L_x_45:
[----:B------:R-:W-:Y:S05]  /*0de0*/  BSYNC.RECONVERGENT B1 ;  /* 0x0000000000017941 */ /* 0x000fea0003800200 */
.L_x_44:
[----:B------:R-:W-:Y:S01]  /*0df0*/  IADD3 R7, PT, PT, R7, R3, RZ ;  /* 0x0000000307077210 */ /* 0x000fe20007ffe0ff */
[----:B------:R-:W-:-:S03]  /*0e00*/  DADD R20, R20, R4 ;  /* 0x0000000014147229 */ /* 0x000fc60000000004 */
[----:B------:R-:W-:-:S05]  /*0e10*/  ISETP.GE.AND P0, PT, R7, UR7, PT ;  /* 0x0000000707007c0c */ /* 0x000fca000bf06270 */
[----:B------:R-:W-:-:S08]  /*0e20*/  DADD R10, R10, -R20 ;  /* 0x000000000a0a7229 */ /* 0x000fd00000000814 */
[----:B------:R-:W-:Y:S01]  /*0e30*/  DFMA R10, R18, R10, R22 ;  /* 0x0000000a120a722b */ /* 0x000fe20000000016 */
[----:B------:R-:W-:Y:S10]  /*0e40*/  @!P0 BRA `(.L_x_46) ;  /* 0xfffffff400ec8947 */ /* 0x000ff4000383ffff */
.L_x_31:
[----:B------:R-:W-:Y:S05]  /*0e50*/  BSYNC.RECONVERGENT B0 ;  /* 0x0000000000007941 */ /* 0x000fea0003800200 */
.L_x_30:
[----:B------:R-:W1:Y:S02]  /*0e60*/  LDCU.64 UR8, c[0x0][0x390] ;  /* 0x00007200ff0877ac */ /* 0x000e640008000a00 */
[----:B-1----:R-:W-:-:S04]  /*0e70*/  LEA R4, P0, R2, UR8, 0x3 ;  /* 0x0000000802047c11 */ /* 0x002fc8000f8018ff */
[----:B------:R-:W-:-:S05]  /*0e80*/  LEA.HI.X R5, R2, UR9, RZ, 0x3, P0 ;  /* 0x0000000902057c11 */ /* 0x000fca00080f1cff */
[----:B------:R-:W-:Y:S01]  /*0e90*/  STG.E.64 desc[UR4][R4.64], R10 ;  /* 0x0000000a04007986 */ /* 0x000fe2000c101b04 */
[----:B------:R-:W-:Y:S05]  /*0ea0*/  EXIT ;  /* 0x000000000000794d */ /* 0x000fea0003800000 */
        .weak           $__internal_1_$__cuda_sm20_div_rn_f64_full
        .type           $__internal_1_$__cuda_sm20_div_rn_f64_full,@function
        .size           $__internal_1_$__cuda_sm20_div_rn_f64_full,(.L_x_70 - $__internal_1_$__cuda_sm20_div_rn_f64_full)
$__internal_1_$__cuda_sm20_div_rn_f64_full:
[C---:B------:R-:W-:Y:S01]  /*0eb0*/  FSETP.GEU.AND P0, PT, |R6|.reuse, 1.469367938527859385e-39, PT ;  /* 0x001000000600780b */ /* 0x040fe20003f0e200 */
[----:B------:R-:W-:Y:S01]  /*0ec0*/  IMAD.MOV.U32 R26, RZ, RZ, R9 ;  /* 0x000000ffff1a7224 */ /* 0x000fe200078e0009 */
[----:B------:R-:W-:Y:S01]  /*0ed0*/  LOP3.LUT R24, R6, 0x800fffff, RZ, 0xc0, !PT ;  /* 0x800fffff06187812 */ /* 0x000fe200078ec0ff */
[----:B------:R-:W-:Y:S01]  /*0ee0*/  IMAD.MOV.U32 R27, RZ, RZ, R6 ;  /* 0x000000ffff1b7224 */ /* 0x000fe200078e0006 */
[----:B------:R-:W-:Y:S01]  /*0ef0*/  MOV R30, 0x1 ;  /* 0x00000001001e7802 */ /* 0x000fe20000000f00 */
[----:B------:R-:W-:Y:S01]  /*0f00*/  IMAD.MOV.U32 R33, RZ, RZ, R5 ;  /* 0x000000ffff217224 */ /* 0x000fe200078e0005 */
[----:B------:R-:W-:Y:S01]  /*0f10*/  LOP3.LUT R25, R24, 0x3ff00000, RZ, 0xfc, !PT ;  /* 0x3ff0000018197812 */ /* 0x000fe200078efcff */
[----:B------:R-:W-:Y:S01]  /*0f20*/  IMAD.MOV.U32 R24, RZ, RZ, R9 ;  /* 0x000000ffff187224 */ /* 0x000fe200078e0009 */
[----:B------:R-:W-:Y:S01]  /*0f30*/  LOP3.LUT R9, R6, 0x7ff00000, RZ, 0xc0, !PT ;  /* 0x7ff0000006097812 */ /* 0x000fe200078ec0ff */
[----:B------:R-:W-:Y:S01]  /*0f40*/  IMAD.MOV.U32 R32, RZ, RZ, R8 ;  /* 0x000000ffff207224 */ /* 0x000fe200078e0008 */
[C---:B------:R-:W-:Y:S01]  /*0f50*/  FSETP.GEU.AND P2, PT, |R33|.reuse, 1.469367938527859385e-39, PT ;  /* 0x001000002100780b */ /* 0x040fe20003f4e200 */
[----:B------:R-:W-:Y:S01]  /*0f60*/  IMAD.MOV.U32 R6, RZ, RZ, 0x1ca00000 ;  /* 0x1ca00000ff067424 */ /* 0x000fe200078e00ff */
[----:B------:R-:W-:Y:S01]  /*0f70*/  LOP3.LUT R5, R33, 0x7ff00000, RZ, 0xc0, !PT ;  /* 0x7ff0000021057812 */ /* 0x000fe200078ec0ff */
[----:B------:R-:W-:Y:S01]  /*0f80*/  @!P0 DMUL R24, R26, 8.98846567431157953865e+307 ;  /* 0x7fe000001a188828 */ /* 0x000fe20000000000 */
[----:B------:R-:W-:Y:S01]  /*0f90*/  IMAD.MOV.U32 R34, RZ, RZ, R32 ;  /* 0x000000ffff227224 */ /* 0x000fe200078e0020 */
[----:B------:R-:W-:Y:S01]  /*0fa0*/  BSSY.RECONVERGENT B4, `(.L_x_47) ;  /* 0x0000051000047945 */ /* 0x000fe20003800200 */
[----:B------:R-:W-:-:S03]  /*0fb0*/  ISETP.GE.U32.AND P1, PT, R5, R9, PT ;  /* 0x000000090500720c */ /* 0x000fc60003f26070 */
[----:B------:R-:W0:Y:S04]  /*0fc0*/  MUFU.RCP64H R31, R25 ;  /* 0x00000019001f7308 */ /* 0x000e280000001800 */
[----:B------:R-:W-:Y:S02]  /*0fd0*/  @!P2 LOP3.LUT R8, R27, 0x7ff00000, RZ, 0xc0, !PT ;  /* 0x7ff000001b08a812 */ /* 0x000fe400078ec0ff */
[----:B------:R-:W-:Y:S02]  /*0fe0*/  @!P0 LOP3.LUT R9, R25, 0x7ff00000, RZ, 0xc0, !PT ;  /* 0x7ff0000019098812 */ /* 0x000fe400078ec0ff */
[----:B------:R-:W-:Y:S02]  /*0ff0*/  @!P2 ISETP.GE.U32.AND P3, PT, R5, R8, PT ;  /* 0x000000080500a20c */ /* 0x000fe40003f66070 */
[----:B------:R-:W-:-:S04]  /*1000*/  SEL R8, R6, 0x63400000, !P1 ;  /* 0x6340000006087807 */ /* 0x000fc80004800000 */
[----:B------:R-:W-:Y:S01]  /*1010*/  LOP3.LUT R35, R8, 0x800fffff, R33, 0xf8, !PT ;  /* 0x800fffff08237812 */ /* 0x000fe200078ef821 */
[----:B------:R-:W-:Y:S01]  /*1020*/  IMAD.MOV.U32 R8, RZ, RZ, R5 ;  /* 0x000000ffff087224 */ /* 0x000fe200078e0005 */
[----:B0-----:R-:W-:-:S08]  /*1030*/  DFMA R28, R30, -R24, 1 ;  /* 0x3ff000001e1c742b */ /* 0x001fd00000000818 */
[----:B------:R-:W-:-:S08]  /*1040*/  DFMA R28, R28, R28, R28 ;  /* 0x0000001c1c1c722b */ /* 0x000fd0000000001c */
[----:B------:R-:W-:Y:S01]  /*1050*/  DFMA R30, R30, R28, R30 ;  /* 0x0000001c1e1e722b */ /* 0x000fe2000000001e */
[----:B------:R-:W-:-:S04]  /*1060*/  @!P2 SEL R28, R6, 0x63400000, !P3 ;  /* 0x63400000061ca807 */ /* 0x000fc80005800000 */
[----:B------:R-:W-:-:S03]  /*1070*/  @!P2 LOP3.LUT R28, R28, 0x80000000, R33, 0xf8, !PT ;  /* 0x800000001c1ca812 */ /* 0x000fc600078ef821 */
[----:B------:R-:W-:Y:S01]  /*1080*/  DFMA R36, R30, -R24, 1 ;  /* 0x3ff000001e24742b */ /* 0x000fe20000000818 */
[----:B------:R-:W-:Y:S01]  /*1090*/  @!P2 LOP3.LUT R29, R28, 0x100000, RZ, 0xfc, !PT ;  /* 0x001000001c1da812 */ /* 0x000fe200078efcff */
[----:B------:R-:W-:-:S06]  /*10a0*/  @!P2 IMAD.MOV.U32 R28, RZ, RZ, RZ ;  /* 0x000000ffff1ca224 */ /* 0x000fcc00078e00ff */
[----:B------:R-:W-:Y:S02]  /*10b0*/  DFMA R36, R30, R36, R30 ;  /* 0x000000241e24722b */ /* 0x000fe4000000001e */
[----:B------:R-:W-:-:S08]  /*10c0*/  @!P2 DFMA R34, R34, 2, -R28 ;  /* 0x400000002222a82b */ /* 0x000fd0000000081c */
[----:B------:R-:W-:Y:S02]  /*10d0*/  DMUL R28, R36, R34 ;  /* 0x00000022241c7228 */ /* 0x000fe40000000000 */
[----:B------:R-:W-:-:S06]  /*10e0*/  @!P2 LOP3.LUT R8, R35, 0x7ff00000, RZ, 0xc0, !PT ;  /* 0x7ff000002308a812 */ /* 0x000fcc00078ec0ff */
[----:B------:R-:W-:-:S08]  /*10f0*/  DFMA R30, R28, -R24, R34 ;  /* 0x800000181c1e722b */ /* 0x000fd00000000022 */
[----:B------:R-:W-:Y:S01]  /*1100*/  DFMA R30, R36, R30, R28 ;  /* 0x0000001e241e722b */ /* 0x000fe2000000001c */
[----:B------:R-:W-:Y:S01]  /*1110*/  IADD3 R28, PT, PT, R8, -0x1, RZ ;  /* 0xffffffff081c7810 */ /* 0x000fe20007ffe0ff */
[----:B------:R-:W-:-:S03]  /*1120*/  VIADD R29, R9, 0xffffffff ;  /* 0xffffffff091d7836 */ /* 0x000fc60000000000 */
[----:B------:R-:W-:-:S04]  /*1130*/  ISETP.GT.U32.AND P0, PT, R28, 0x7feffffe, PT ;  /* 0x7feffffe1c00780c */ /* 0x000fc80003f04070 */
[----:B------:R-:W-:-:S13]  /*1140*/  ISETP.GT.U32.OR P0, PT, R29, 0x7feffffe, P0 ;  /* 0x7feffffe1d00780c */ /* 0x000fda0000704470 */
[----:B------:R-:W-:Y:S05]  /*1150*/  @P0 BRA `(.L_x_48) ;  /* 0x0000000000740947 */ /* 0x000fea0003800000 */
[----:B------:R-:W-:-:S04]  /*1160*/  LOP3.LUT R8, R27, 0x7ff00000, RZ, 0xc0, !PT ;  /* 0x7ff000001b087812 */ /* 0x000fc800078ec0ff */
[CC--:B------:R-:W-:Y:S02]  /*1170*/  VIADDMNMX R9, R5.reuse, -R8.reuse, 0xb9600000, !PT ;  /* 0xb960000005097446 */ /* 0x0c0fe40007800908 */
[----:B------:R-:W-:Y:S01]  /*1180*/  ISETP.GE.U32.AND P0, PT, R5, R8, PT ;  /* 0x000000080500720c */ /* 0x000fe20003f06070 */
[----:B------:R-:W-:Y:S01]  /*1190*/  IMAD.MOV.U32 R8, RZ, RZ, RZ ;  /* 0x000000ffff087224 */ /* 0x000fe200078e00ff */
[----:B------:R-:W-:Y:S02]  /*11a0*/  VIMNMX R9, PT, PT, R9, 0x46a00000, PT ;  /* 0x46a0000009097848 */ /* 0x000fe40003fe0100 */
[----:B------:R-:W-:-:S05]  /*11b0*/  SEL R6, R6, 0x63400000, !P0 ;  /* 0x6340000006067807 */ /* 0x000fca0004000000 */
[----:B------:R-:W-:-:S04]  /*11c0*/  IMAD.IADD R6, R9, 0x1, -R6 ;  /* 0x0000000109067824 */ /* 0x000fc800078e0a06 */
[----:B------:R-:W-:-:S06]  /*11d0*/  VIADD R9, R6, 0x7fe00000 ;  /* 0x7fe0000006097836 */ /* 0x000fcc0000000000 */
[----:B------:R-:W-:-:S10]  /*11e0*/  DMUL R28, R30, R8 ;  /* 0x000000081e1c7228 */ /* 0x000fd40000000000 */
[----:B------:R-:W-:-:S13]  /*11f0*/  FSETP.GTU.AND P0, PT, |R29|, 1.469367938527859385e-39, PT ;  /* 0x001000001d00780b */ /* 0x000fda0003f0c200 */
[----:B------:R-:W-:Y:S05]  /*1200*/  @P0 BRA `(.L_x_49) ;  /* 0x0000000000a80947 */ /* 0x000fea0003800000 */
[----:B------:R-:W-:-:S06]  /*1210*/  DFMA R24, R30, -R24, R34 ;  /* 0x800000181e18722b */ /* 0x000fcc0000000022 */
[----:B------:R-:W-:-:S04]  /*1220*/  MOV R24, RZ ;  /* 0x000000ff00187202 */ /* 0x000fc80000000f00 */
        /* <DEDUP_REMOVED lines=16> */
.L_x_48:
[----:B------:R-:W-:-:S14]  /*1330*/  DSETP.NAN.AND P0, PT, R32, R32, PT ;  /* 0x000000202000722a */ /* 0x000fdc0003f08000 */
[----:B------:R-:W-:Y:S05]  /*1340*/  @P0 BRA `(.L_x_50) ;  /* 0x00000000004c0947 */ /* 0x000fea0003800000 */
[----:B------:R-:W-:-:S14]  /*1350*/  DSETP.NAN.AND P0, PT, R26, R26, PT ;  /* 0x0000001a1a00722a */ /* 0x000fdc0003f08000 */
[----:B------:R-:W-:Y:S05]  /*1360*/  @P0 BRA `(.L_x_51) ;  /* 0x0000000000340947 */ /* 0x000fea0003800000 */
[----:B------:R-:W-:Y:S01]  /*1370*/  ISETP.NE.AND P0, PT, R8, R9, PT ;  /* 0x000000090800720c */ /* 0x000fe20003f05270 */
[----:B------:R-:W-:Y:S01]  /*1380*/  IMAD.MOV.U32 R29, RZ, RZ, -0x80000 ;  /* 0xfff80000ff1d7424 */ /* 0x000fe200078e00ff */
[----:B------:R-:W-:-:S11]  /*1390*/  MOV R28, 0x0 ;  /* 0x00000000001c7802 */ /* 0x000fd60000000f00 */
[----:B------:R-:W-:Y:S05]  /*13a0*/  @!P0 BRA `(.L_x_49) ;  /* 0x0000000000408947 */ /* 0x000fea0003800000 */
[----:B------:R-:W-:Y:S02]  /*13b0*/  ISETP.NE.AND P0, PT, R8, 0x7ff00000, PT ;  /* 0x7ff000000800780c */ /* 0x000fe40003f05270 */
[----:B------:R-:W-:Y:S02]  /*13c0*/  LOP3.LUT R26, R33, 0x80000000, R27, 0x48, !PT ;  /* 0x80000000211a7812 */ /* 0x000fe400078e481b */
[----:B------:R-:W-:-:S13]  /*13d0*/  ISETP.EQ.OR P0, PT, R9, RZ, !P0 ;  /* 0x000000ff0900720c */ /* 0x000fda0004702670 */
[----:B------:R-:W-:Y:S01]  /*13e0*/  @P0 LOP3.LUT R5, R26, 0x7ff00000, RZ, 0xfc, !PT ;  /* 0x7ff000001a050812 */ /* 0x000fe200078efcff */
[----:B------:R-:W-:Y:S02]  /*13f0*/  @!P0 IMAD.MOV.U32 R28, RZ, RZ, RZ ;  /* 0x000000ffff1c8224 */ /* 0x000fe400078e00ff */
[----:B------:R-:W-:Y:S01]  /*1400*/  @!P0 IMAD.MOV.U32 R29, RZ, RZ, R26 ;  /* 0x000000ffff1d8224 */ /* 0x000fe200078e001a */
[----:B------:R-:W-:Y:S01]  /*1410*/  @P0 MOV R29, R5 ;  /* 0x00000005001d0202 */ /* 0x000fe20000000f00 */
[----:B------:R-:W-:Y:S01]  /*1420*/  @P0 IMAD.MOV.U32 R28, RZ, RZ, RZ ;  /* 0x000000ffff1c0224 */ /* 0x000fe200078e00ff */
[----:B------:R-:W-:Y:S06]  /*1430*/  BRA `(.L_x_49) ;  /* 0x00000000001c7947 */ /* 0x000fec0003800000 */
.L_x_51:
[----:B------:R-:W-:Y:S01]  /*1440*/  LOP3.LUT R5, R27, 0x80000, RZ, 0xfc, !PT ;  /* 0x000800001b057812 */ /* 0x000fe200078efcff */
[----:B------:R-:W-:-:S04]  /*1450*/  IMAD.MOV.U32 R28, RZ, RZ, R26 ;  /* 0x000000ffff1c7224 */ /* 0x000fc800078e001a */
[----:B------:R-:W-:Y:S01]  /*1460*/  IMAD.MOV.U32 R29, RZ, RZ, R5 ;  /* 0x000000ffff1d7224 */ /* 0x000fe200078e0005 */
[----:B------:R-:W-:Y:S06]  /*1470*/  BRA `(.L_x_49) ;  /* 0x00000000000c7947 */ /* 0x000fec0003800000 */
.L_x_50:
[----:B------:R-:W-:Y:S01]  /*1480*/  LOP3.LUT R5, R33, 0x80000, RZ, 0xfc, !PT ;  /* 0x0008000021057812 */ /* 0x000fe200078efcff */
[----:B------:R-:W-:-:S04]  /*1490*/  IMAD.MOV.U32 R28, RZ, RZ, R32 ;  /* 0x000000ffff1c7224 */ /* 0x000fc800078e0020 */
[----:B------:R-:W-:-:S07]  /*14a0*/  IMAD.MOV.U32 R29, RZ, RZ, R5 ;  /* 0x000000ffff1d7224 */ /* 0x000fce00078e0005 */
.L_x_49:
[----:B------:R-:W-:Y:S05]  /*14b0*/  BSYNC.RECONVERGENT B4 ;  /* 0x0000000000047941 */ /* 0x000fea0003800200 */
.L_x_47:
[----:B------:R-:W-:Y:S01]  /*14c0*/  IMAD.MOV.U32 R8, RZ, RZ, R0 ;  /* 0x000000ffff087224 */ /* 0x000fe200078e0000 */
[----:B------:R-:W-:Y:S01]  /*14d0*/  MOV R6, R28 ;  /* 0x0000001c00067202 */ /* 0x000fe20000000f00 */
[----:B------:R-:W-:Y:S02]  /*14e0*/  IMAD.MOV.U32 R9, RZ, RZ, 0x0 ;  /* 0x00000000ff097424 */ /* 0x000fe400078e00ff */
[----:B------:R-:W-:Y:S02]  /*14f0*/  IMAD.MOV.U32 R5, RZ, RZ, R29 ;  /* 0x000000ffff057224 */ /* 0x000fe400078e001d */
[----:B------:R-:W-:Y:S05]  /*1500*/  RET.REL.NODEC R8 `(_Z14get_gpu_stddeviPdS_) ;  /* 0xffffffe808bc7950 */ /* 0x000fea0003c3ffff */
.L_x_52:
        /* <DEDUP_REMOVED lines=15> */
.L_x_70:


//--------------------- .text._Z11get_gpu_miniPdS_ --------------------------
	.section	.text._Z11get_gpu_miniPdS_,"ax",@progbits
	.align	128
        .global         _Z11get_gpu_miniPdS_
        .type           _Z11get_gpu_miniPdS_,@function
        .size           _Z11get_gpu_miniPdS_,(.L_x_74 - _Z11get_gpu_miniPdS_)
        .other          _Z11get_gpu_miniPdS_,@"STO_CUDA_ENTRY STV_DEFAULT"
_Z11get_gpu_miniPdS_:
.text._Z11get_gpu_miniPdS_:
[----:B------:R-:W-:Y:S01]  /*0000*/  LDC R1, c[0x0][0x37c] ;  /* 0x0000df00ff017b82 */ /* 0x000fe20000000800 */
[----:B------:R-:W0:Y:S07]  /*0010*/  S2R R7, SR_TID.X ;  /* 0x0000000000077919 */ /* 0x000e2e0000002100 */
[----:B------:R-:W0:Y:S01]  /*0020*/  LDC.64 R2, c[0x0][0x388] ;  /* 0x0000e200ff027b82 */ /* 0x000e220000000a00 */
[----:B------:R-:W1:Y:S01]  /*0030*/  LDCU.64 UR4, c[0x0][0x358] ;  /* 0x00006b00ff0477ac */ /* 0x000e620008000a00 */
[----:B------:R-:W2:Y:S01]  /*0040*/  LDCU UR6, c[0x0][0x380] ;  /* 0x00007000ff0677ac */ /* 0x000ea20008000800 */
[----:B0-----:R-:W-:-:S05]  /*0050*/  IMAD.WIDE.U32 R8, R7, 0x8, R2 ;  /* 0x0000000807087825 */ /* 0x001fca00078e0002 */
[----:B-1----:R0:W5:Y:S01]  /*0060*/  LDG.E.64 R4, desc[UR4][R8.64] ;  /* 0x0000000408047981 */ /* 0x002162000c1e1b00 */
[----:B------:R-:W1:Y:S01]  /*0070*/  LDC R0, c[0x0][0x360] ;  /* 0x0000d800ff007b82 */ /* 0x000e620000000800 */
[----:B------:R-:W-:Y:S01]  /*0080*/  VIADD R11, R7, 0x1 ;  /* 0x00000001070b7836 */ /* 0x000fe20000000000 */
[----:B------:R-:W-:Y:S04]  /*0090*/  BSSY.RECONVERGENT B0, `(.L_x_53) ;  /* 0x0000052000007945 */ /* 0x000fe80003800200 */
[----:B--2---:R-:W-:-:S13]  /*00a0*/  ISETP.GE.AND P0, PT, R11, UR6, PT ;  /* 0x000000060b007c0c */ /* 0x004fda000bf06270 */
[----:B0-----:R-:W-:Y:S05]  /*00b0*/  @P0 BRA `(.L_x_54) ;  /* 0x00000004003c0947 */ /* 0x001fea0003800000 */
[----:B-1----:R-:W0:Y:S01]  /*00c0*/  I2F.U32.RP R10, R0 ;  /* 0x00000000000a7306 */ /* 0x002e220000209000 */
[----:B------:R-:W-:Y:S01]  /*00d0*/  IMAD.MOV.U32 R13, RZ, RZ, R7 ;  /* 0x000000ffff0d7224 */ /* 0x000fe200078e0007 */
[----:B------:R-:W-:Y:S01]  /*00e0*/  VIADDMNMX.U32 R17, R11, R0, UR6, !PT ;  /* 0x000000060b117e46 */ /* 0x000fe2000f800000 */
[----:B------:R-:W-:Y:S01]  /*00f0*/  BSSY.RECONVERGENT B1, `(.L_x_55) ;  /* 0x000002f000017945 */ /* 0x000fe20003800200 */
[----:B------:R-:W-:Y:S02]  /*0100*/  ISETP.NE.U32.AND P3, PT, R0, RZ, PT ;  /* 0x000000ff0000720c */ /* 0x000fe40003f65070 */
[----:B------:R-:W-:-:S04]  /*0110*/  LOP3.LUT R6, RZ, R13, RZ, 0x33, !PT ;  /* 0x0000000dff067212 */ /* 0x000fc800078e33ff */
[----:B------:R-:W-:-:S04]  /*0120*/  IADD3 R6, PT, PT, -R0, R17, R6 ;  /* 0x0000001100067210 */ /* 0x000fc80007ffe106 */
[C---:B------:R-:W-:Y:S01]  /*0130*/  ISETP.NE.AND P0, PT, R6.reuse, RZ, PT ;  /* 0x000000ff0600720c */ /* 0x040fe20003f05270 */
[----:B0-----:R-:W0:Y:S01]  /*0140*/  MUFU.RCP R10, R10 ;  /* 0x0000000a000a7308 */ /* 0x001e220000001000 */
[----:B------:R-:W-:-:S11]  /*0150*/  IADD3 R17, PT, PT, R6, -0x1, RZ ;  /* 0xffffffff06117810 */ /* 0x000fd60007ffe0ff */
[----:B------:R-:W-:Y:S02]  /*0160*/  @!P0 IMAD.MOV R17, RZ, RZ, R6 ;  /* 0x000000ffff118224 */ /* 0x000fe400078e0206 */
[----:B0-----:R-:W-:-:S04]  /*0170*/  VIADD R14, R10, 0xffffffe ;  /* 0x0ffffffe0a0e7836 */ /* 0x001fc80000000000 */
[----:B------:R0:W1:Y:S02]  /*0180*/  F2I.FTZ.U32.TRUNC.NTZ R15, R14 ;  /* 0x0000000e000f7305 */ /* 0x000064000021f000 */
[----:B0-----:R-:W-:Y:S02]  /*0190*/  IMAD.MOV.U32 R14, RZ, RZ, RZ ;  /* 0x000000ffff0e7224 */ /* 0x001fe400078e00ff */
[----:B-1----:R-:W-:-:S04]  /*01a0*/  IMAD.MOV R19, RZ, RZ, -R15 ;  /* 0x000000ffff137224 */ /* 0x002fc800078e0a0f */
[----:B------:R-:W-:-:S04]  /*01b0*/  IMAD R19, R19, R0, RZ ;  /* 0x0000000013137224 */ /* 0x000fc800078e02ff */
[----:B------:R-:W-:-:S06]  /*01c0*/  IMAD.HI.U32 R14, R15, R19, R14 ;  /* 0x000000130f0e7227 */ /* 0x000fcc00078e000e */
[----:B------:R-:W-:-:S04]  /*01d0*/  IMAD.HI.U32 R15, R14, R17, RZ ;  /* 0x000000110e0f7227 */ /* 0x000fc800078e00ff */
[----:B------:R-:W-:-:S04]  /*01e0*/  IMAD.MOV R6, RZ, RZ, -R15 ;  /* 0x000000ffff067224 */ /* 0x000fc800078e0a0f */
[----:B------:R-:W-:Y:S01]  /*01f0*/  IMAD R17, R0, R6, R17 ;  /* 0x0000000600117224 */ /* 0x000fe200078e0211 */
[----:B------:R-:W-:-:S04]  /*0200*/  SEL R6, RZ, 0x1, !P0 ;  /* 0x00000001ff067807 */ /* 0x000fc80004000000 */
[----:B------:R-:W-:-:S13]  /*0210*/  ISETP.GE.U32.AND P1, PT, R17, R0, PT ;  /* 0x000000001100720c */ /* 0x000fda0003f26070 */
[----:B------:R-:W-:Y:S01]  /*0220*/  @P1 IMAD.IADD R17, R17, 0x1, -R0 ;  /* 0x0000000111111824 */ /* 0x000fe200078e0a00 */
[----:B------:R-:W-:-:S04]  /*0230*/  @P1 IADD3 R15, PT, PT, R15, 0x1, RZ ;  /* 0x000000010f0f1810 */ /* 0x000fc80007ffe0ff */
[----:B------:R-:W-:-:S13]  /*0240*/  ISETP.GE.U32.AND P2, PT, R17, R0, PT ;  /* 0x000000001100720c */ /* 0x000fda0003f46070 */
[----:B------:R-:W-:Y:S01]  /*0250*/  @P2 VIADD R15, R15, 0x1 ;  /* 0x000000010f0f2836 */ /* 0x000fe20000000000 */
[----:B------:R-:W-:-:S05]  /*0260*/  @!P3 LOP3.LUT R15, RZ, R0, RZ, 0x33, !PT ;  /* 0x00000000ff0fb212 */ /* 0x000fca00078e33ff */
[----:B------:R-:W-:-:S05]  /*0270*/  IMAD.IADD R12, R6, 0x1, R15 ;  /* 0x00000001060c7824 */ /* 0x000fca00078e020f */
[----:B------:R-:W-:-:S04]  /*0280*/  LOP3.LUT R6, R12, 0x3, RZ, 0xc0, !PT ;  /* 0x000000030c067812 */ /* 0x000fc800078ec0ff */
[----:B------:R-:W-:-:S13]  /*0290*/  ISETP.NE.AND P0, PT, R6, 0x3, PT ;  /* 0x000000030600780c */ /* 0x000fda0003f05270 */
[----:B------:R-:W-:Y:S05]  /*02a0*/  @!P0 BRA `(.L_x_56) ;  /* 0x00000000004c8947 */ /* 0x000fea0003800000 */
[----:B------:R-:W-:Y:S01]  /*02b0*/  VIADD R6, R12, 0x1 ;  /* 0x000000010c067836 */ /* 0x000fe20000000000 */
[----:B------:R-:W-:Y:S01]  /*02c0*/  IADD3 R10, P0, PT, R8, 0x8, RZ ;  /* 0x00000008080a7810 */ /* 0x000fe20007f1e0ff */
[----:B------:R-:W-:Y:S03]  /*02d0*/  BSSY.RECONVERGENT B2, `(.L_x_57) ;  /* 0x000000f000027945 */ /* 0x000fe60003800200 */
[----:B------:R-:W-:Y:S02]  /*02e0*/  LOP3.LUT R6, R6, 0x3, RZ, 0xc0, !PT ;  /* 0x0000000306067812 */ /* 0x000fe400078ec0ff */
[----:B------:R-:W-:-:S03]  /*02f0*/  IADD3.X R11, PT, PT, RZ, R9, RZ, P0, !PT ;  /* 0x00000009ff0b7210 */ /* 0x000fc600007fe4ff */
[----:B------:R-:W-:-:S07]  /*0300*/  IMAD.MOV R6, RZ, RZ, -R6 ;  /* 0x000000ffff067224 */ /* 0x000fce00078e0a06 */
.L_x_58:
[----:B------:R-:W-:Y:S02]  /*0310*/  IMAD.MOV.U32 R14, RZ, RZ, R10 ;  /* 0x000000ffff0e7224 */ /* 0x000fe400078e000a */
[----:B------:R-:W-:-:S05]  /*0320*/  IMAD.MOV.U32 R15, RZ, RZ, R11 ;  /* 0x000000ffff0f7224 */ /* 0x000fca00078e000b */
[----:B------:R-:W2:Y:S01]  /*0330*/  LDG.E.64 R8, desc[UR4][R14.64] ;  /* 0x000000040e087981 */ /* 0x000ea2000c1e1b00 */
[----:B------:R-:W-:Y:S01]  /*0340*/  IADD3 R6, PT, PT, R6, 0x1, RZ ;  /* 0x0000000106067810 */ /* 0x000fe20007ffe0ff */
[----:B------:R-:W-:-:S03]  /*0350*/  IMAD.WIDE.U32 R10, R0, 0x8, R14 ;  /* 0x00000008000a7825 */ /* 0x000fc600078e000e */
[----:B------:R-:W-:Y:S01]  /*0360*/  ISETP.NE.AND P1, PT, R6, RZ, PT ;  /* 0x000000ff0600720c */ /* 0x000fe20003f25270 */
[----:B------:R-:W-:Y:S01]  /*0370*/  IMAD.IADD R13, R0, 0x1, R13 ;  /* 0x00000001000d7824 */ /* 0x000fe200078e020d */
[----:B--2--5:R-:W-:-:S06]  /*0380*/  DSETP.GEU.AND P0, PT, R8, R4, PT ;  /* 0x000000040800722a */ /* 0x024fcc0003f0e000 */
[----:B------:R-:W-:Y:S02]  /*0390*/  FSEL R4, R8, R4, !P0 ;  /* 0x0000000408047208 */ /* 0x000fe40004000000 */
[----:B------:R-:W-:-:S03]  /*03a0*/  FSEL R5, R9, R5, !P0 ;  /* 0x0000000509057208 */ /* 0x000fc60004000000 */
[----:B------:R-:W-:Y:S05]  /*03b0*/  @P1 BRA `(.L_x_58) ;  /* 0xfffffffc00d41947 */ /* 0x000fea000383ffff */
[----:B------:R-:W-:Y:S05]  /*03c0*/  BSYNC.RECONVERGENT B2 ;  /* 0x0000000000027941 */ /* 0x000fea0003800200 */
.L_x_57:
[----:B------:R-:W-:-:S07]  /*03d0*/  VIADD R11, R13, 0x1 ;  /* 0x000000010d0b7836 */ /* 0x000fce0000000000 */
.L_x_56:
[----:B------:R-:W-:Y:S05]  /*03e0*/  BSYNC.RECONVERGENT B1 ;  /* 0x0000000000017941 */ /* 0x000fea0003800200 */
.L_x_55:
[----:B------:R-:W-:-:S13]  /*03f0*/  ISETP.GE.U32.AND P0, PT, R12, 0x3, PT ;  /* 0x000000030c00780c */ /* 0x000fda0003f06070 */
[----:B------:R-:W-:Y:S05]  /*0400*/  @!P0 BRA `(.L_x_54) ;  /* 0x0000000000688947 */ /* 0x000fea0003800000 */
.L_x_59:
        /* <DEDUP_REMOVED lines=10> */
[----:B------:R-:W4:Y:S01]  /*04b0*/  LDG.E.64 R14, desc[UR4][R14.64] ;  /* 0x000000040e0e7981 */ /* 0x000f22000c1e1b00 */
[----:B--2--5:R-:W-:-:S06]  /*04c0*/  DSETP.GEU.AND P0, PT, R8, R4, PT ;  /* 0x000000040800722a */ /* 0x024fcc0003f0e000 */
[----:B------:R-:W-:Y:S02]  /*04d0*/  FSEL R4, R8, R4, !P0 ;  /* 0x0000000408047208 */ /* 0x000fe40004000000 */
[----:B------:R-:W-:-:S06]  /*04e0*/  FSEL R5, R9, R5, !P0 ;  /* 0x0000000509057208 */ /* 0x000fcc0004000000 */
[----:B---3--:R-:W-:-:S06]  /*04f0*/  DSETP.GEU.AND P0, PT, R10, R4, PT ;  /* 0x000000040a00722a */ /* 0x008fcc0003f0e000 */
[----:B------:R-:W-:Y:S02]  /*0500*/  FSEL R4, R10, R4, !P0 ;  /* 0x000000040a047208 */ /* 0x000fe40004000000 */
[----:B------:R-:W-:Y:S01]  /*0510*/  FSEL R5, R11, R5, !P0 ;  /* 0x000000050b057208 */ /* 0x000fe20004000000 */
[----:B------:R-:W-:-:S05]  /*0520*/  IMAD.IADD R11, R17, 0x1, R0 ;  /* 0x00000001110b7824 */ /* 0x000fca00078e0200 */
[----:B----4-:R-:W-:Y:S01]  /*0530*/  DSETP.GEU.AND P0, PT, R12, R4, PT ;  /* 0x000000040c00722a */ /* 0x010fe20003f0e000 */
[----:B------:R-:W-:-:S05]  /*0540*/  ISETP.GE.AND P1, PT, R11, UR6, PT ;  /* 0x000000060b007c0c */ /* 0x000fca000bf26270 */
[----:B------:R-:W-:Y:S02]  /*0550*/  FSEL R4, R12, R4, !P0 ;  /* 0x000000040c047208 */ /* 0x000fe40004000000 */
[----:B------:R-:W-:-:S06]  /*0560*/  FSEL R5, R13, R5, !P0 ;  /* 0x000000050d057208 */ /* 0x000fcc0004000000 */
[----:B------:R-:W-:-:S06]  /*0570*/  DSETP.GEU.AND P0, PT, R14, R4, PT ;  /* 0x000000040e00722a */ /* 0x000fcc0003f0e000 */
[----:B------:R-:W-:Y:S02]  /*0580*/  FSEL R4, R14, R4, !P0 ;  /* 0x000000040e047208 */ /* 0x000fe40004000000 */
[----:B------:R-:W-:Y:S01]  /*0590*/  FSEL R5, R15, R5, !P0 ;  /* 0x000000050f057208 */ /* 0x000fe20004000000 */
[----:B------:R-:W-:Y:S06]  /*05a0*/  @!P1 BRA `(.L_x_59) ;  /* 0xfffffffc00989947 */ /* 0x000fec000383ffff */
.L_x_54:
[----:B------:R-:W-:Y:S05]  /*05b0*/  BSYNC.RECONVERGENT B0 ;  /* 0x0000000000007941 */ /* 0x000fea0003800200 */
.L_x_53:
[----:B------:R-:W0:Y:S02]  /*05c0*/  LDC.64 R2, c[0x0][0x390] ;  /* 0x0000e400ff027b82 */ /* 0x000e240000000a00 */
[----:B0-----:R-:W-:-:S05]  /*05d0*/  IMAD.WIDE.U32 R2, R7, 0x8, R2 ;  /* 0x0000000807027825 */ /* 0x001fca00078e0002 */
[----:B-----5:R-:W-:Y:S01]  /*05e0*/  STG.E.64 desc[UR4][R2.64], R4 ;  /* 0x0000000402007986 */ /* 0x020fe2000c101b04 */
[----:B------:R-:W-:Y:S05]  /*05f0*/  EXIT ;  /* 0x000000000000794d */ /* 0x000fea0003800000 */
.L_x_60:
        /* <DEDUP_REMOVED lines=16> */
.L_x_74:


//--------------------- .text._Z11get_gpu_maxiPdS_ --------------------------
	.section	.text._Z11get_gpu_maxiPdS_,"ax",@progbits
	.align	128
        .global         _Z11get_gpu_maxiPdS_
        .type           _Z11get_gpu_maxiPdS_,@function
        .size           _Z11get_gpu_maxiPdS_,(.L_x_75 - _Z11get_gpu_maxiPdS_)
        .other          _Z11get_gpu_maxiPdS_,@"STO_CUDA_ENTRY STV_DEFAULT"
_Z11get_gpu_maxiPdS_:
.text._Z11get_gpu_maxiPdS_:
        /* <DEDUP_REMOVED lines=49> */
.L_x_66:
        /* <DEDUP_REMOVED lines=12> */
.L_x_65:
[----:B------:R-:W-:-:S07]  /*03d0*/  VIADD R11, R13, 0x1 ;  /* 0x000000010d0b7836 */ /* 0x000fce0000000000 */
.L_x_64:
[----:B------:R-:W-:Y:S05]  /*03e0*/  BSYNC.RECONVERGENT B1 ;  /* 0x0000000000017941 */ /* 0x000fea0003800200 */
.L_x_63:
[----:B------:R-:W-:-:S13]  /*03f0*/  ISETP.GE.U32.AND P0, PT, R12, 0x3, PT ;  /* 0x000000030c00780c */ /* 0x000fda0003f06070 */
[----:B------:R-:W-:Y:S05]  /*0400*/  @!P0 BRA `(.L_x_62) ;  /* 0x0000000000688947 */ /* 0x000fea0003800000 */
.L_x_67:
        /* <DEDUP_REMOVED lines=26> */
.L_x_62:
[----:B------:R-:W-:Y:S05]  /*05b0*/  BSYNC.RECONVERGENT B0 ;  /* 0x0000000000007941 */ /* 0x000fea0003800200 */
.L_x_61:
[----:B------:R-:W0:Y:S02]  /*05c0*/  LDC.64 R2, c[0x0][0x390] ;  /* 0x0000e400ff027b82 */ /* 0x000e240000000a00 */
[----:B0-----:R-:W-:-:S05]  /*05d0*/  IMAD.WIDE.U32 R2, R7, 0x8, R2 ;  /* 0x0000000807027825 */ /* 0x001fca00078e0002 */
[----:B-----5:R-:W-:Y:S01]  /*05e0*/  STG.E.64 desc[UR4][R2.64], R4 ;  /* 0x0000000402007986 */ /* 0x020fe2000c101b04 */
[----:B------:R-:W-:Y:S05]  /*05f0*/  EXIT ;  /* 0x000000000000794d */ /* 0x000fea0003800000 */
.L_x_68:
        /* <DEDUP_REMOVED lines=16> */
.L_x_75:


//--------------------- .nv.shared.reserved.0     --------------------------
	.section	.nv.shared.reserved.0,"aw",@nobits
	.weak		__nv_reservedSMEM_offset_0_alias
	.size		__nv_reservedSMEM_offset_0_alias, 0, 64
	.other		__nv_reservedSMEM_offset_0_alias,@"STO_CUDA_RESERVED_SHARED STV_DEFAULT"
__nv_reservedSMEM_offset_0_alias:
	.zero		0
	.zero		64


//--------------------- .nv.constant0._Z11get_gpu_alliPdP5stats --------------------------
	.section	.nv.constant0._Z11get_gpu_alliPdP5stats,"a",@progbits
	.sectionflags	@""
	.align	4
.nv.constant0._Z11get_gpu_alliPdP5stats:
	.zero		920


//--------------------- .nv.constant0._Z11get_gpu_sumiPdS_ --------------------------
	.section	.nv.constant0._Z11get_gpu_sumiPdS_,"a",@progbits
	.sectionflags	@""
	.align	4
.nv.constant0._Z11get_gpu_sumiPdS_:
	.zero		920


//--------------------- .nv.constant0._Z14get_gpu_stddeviPdS_ --------------------------
	.section	.nv.constant0._Z14get_gpu_stddeviPdS_,"a",@progbits
	.sectionflags	@""
	.align	4
.nv.constant0._Z14get_gpu_stddeviPdS_:
	.zero		920


//--------------------- .nv.constant0._Z11get_gpu_miniPdS_ --------------------------
	.section	.nv.constant0._Z11get_gpu_miniPdS_,"a",@progbits
	.sectionflags	@""
	.align	4
.nv.constant0._Z11get_gpu_miniPdS_:
	.zero		920


//--------------------- .nv.constant0._Z11get_gpu_maxiPdS_ --------------------------
	.section	.nv.constant0._Z11get_gpu_maxiPdS_,"a",@progbits
	.sectionflags	@""
	.align	4
.nv.constant0._Z11get_gpu_maxiPdS_:
	.zero		920


//--------------------- SYMBOLS --------------------------

	.type		.nv.reservedSmem.offset0,@object
	.size		.nv.reservedSmem.offset0,0x4
